def gluon_wgmma(
    a_ptr,
    b_ptr,
    c_ptr,
    M,
    N,
    K,
    stride_am,
    stride_bk,
    stride_cm,
    BLOCK_M: gl.constexpr,
    BLOCK_N: gl.constexpr,
    BLOCK_K: gl.constexpr,
    DTYPE: gl.constexpr,
    A_LAYOUT: gl.constexpr,
    B_LAYOUT: gl.constexpr,
    C_LAYOUT: gl.constexpr,
    B_SHAPE: gl.constexpr,
    TRANS_B: gl.constexpr,
    NUM_BUFFERS: gl.constexpr,
    NUM_WARPS: gl.constexpr,
):
    a_desc = tma.make_tensor_descriptor(
        a_ptr, [M, K], [stride_am, 1], [BLOCK_M, BLOCK_K], A_LAYOUT
    )
    b_desc = tma.make_tensor_descriptor(
        b_ptr,
        [N, K] if TRANS_B else [K, N],
        [stride_bk, 1],
        B_SHAPE,
        B_LAYOUT,
    )
    c_desc = tma.make_tensor_descriptor(
        c_ptr, [M, N], [stride_cm, 1], [BLOCK_M, BLOCK_N], C_LAYOUT
    )

    a_bufs = gl.allocate_shared_memory(
        DTYPE, [NUM_BUFFERS, BLOCK_M, BLOCK_K], A_LAYOUT
    )
    b_bufs = gl.allocate_shared_memory(DTYPE, [NUM_BUFFERS] + B_SHAPE, B_LAYOUT)

    pid_m = gl.program_id(0)
    pid_n = gl.program_id(1)
    off_m = pid_m * BLOCK_M
    off_n = pid_n * BLOCK_N

    mma_layout: gl.constexpr = pick_wgmma_layout(DTYPE, BLOCK_M, BLOCK_N, NUM_WARPS)
    acc = warpgroup_mma_init(
        gl.zeros((BLOCK_M, BLOCK_N), dtype=gl.float32, layout=mma_layout)
    )

    bars = gl.allocate_shared_memory(
        gl.int64, [NUM_BUFFERS, 1], mbarrier.MBarrierLayout()
    )
    for i in gl.static_range(NUM_BUFFERS):
        mbarrier.init(bars.index(i), count=1)
    idx = 0
    phase = 0

    for k in range(0, K, BLOCK_K):
        a = a_bufs.index(idx)
        b = b_bufs.index(idx)
        bar = bars.index(idx)
        mbarrier.expect(bar, a_desc.block_type.nbytes + b_desc.block_type.nbytes)
        tma.async_copy_global_to_shared(a_desc, [off_m, k], bar, a)
        tma.async_copy_global_to_shared(
            b_desc, [off_n, k] if TRANS_B else [k, off_n], bar, b
        )
        mbarrier.wait(bar, phase=phase)

        if TRANS_B:
            b = b.permute((1, 0))
        acc = warpgroup_mma_wait(num_outstanding=0, deps=(acc,))
        acc = warpgroup_mma(a, b, acc, is_async=True)

        idx += 1
        if idx == NUM_BUFFERS:
            idx = 0
            phase ^= 1

    acc = warpgroup_mma_wait(num_outstanding=0, deps=(acc,))
    for i in gl.static_range(NUM_BUFFERS):
        mbarrier.invalidate(bars.index(i))

    c_smem = gl.allocate_shared_memory(DTYPE, [BLOCK_M, BLOCK_N], C_LAYOUT)
    c_smem.store(acc.to(DTYPE))
    fence_async_shared()
    tma.async_copy_shared_to_global(c_desc, [off_m, off_n], c_smem)
    tma.store_wait(pendings=0)

# config = {"BLOCK_K": 32, "BLOCK_M": 64, "BLOCK_N": 64, "arch": "sm_90", "dtype": "fp16", "num_buffers": 4, "num_warps": 4, "trans_b": 1}
# arch = sm_90


// ===== COMPILED SASS (sm_90a) =====

	.target	sm_90a

	.elftype	@"ET_EXEC"


//--------------------- .note.nv.tkinfo           --------------------------
	.section	.note.nv.tkinfo,"",@"SHT_NOTE"
	.sectionflags	@"SHF_NOTE_NV_TKINFO"
	.tkinfo
        /*0018*/ 	.word	0x00000002
        /*0030*/ 	.string	""
        /*0030*/ 	.string	"ptxas"
        /*0030*/ 	.string	"Cuda compilation tools, release 13.0, V13.0.88"
        /*0030*/ 	.string	"Build cuda_13.0.r13.0/compiler.36424714_0"
        /*0030*/ 	.string	"-v  -suppress-debug-info  -lineinfo  -arch sm_90a "



//--------------------- .note.nv.cuinfo           --------------------------
	.section	.note.nv.cuinfo,"",@"SHT_NOTE"
	.sectionflags	@"SHF_NOTE_NV_CUINFO"
        /*0018*/ 	.short	0x0002
        /*001a*/ 	.short	0x005a
        /*001c*/ 	.short	0x0082
	.zero		2


//--------------------- .nv.info                  --------------------------
	.section	.nv.info,"",@"SHT_CUDA_INFO"
	.align	4


	//----- nvinfo : EIATTR_REGCOUNT
	.align		4
        /*0000*/ 	.byte	0x04, 0x2f
        /*0002*/ 	.short	(.L_1 - .L_0)
	.align		4
.L_0:
        /*0004*/ 	.word	index@(gluon_wgmma)
        /*0008*/ 	.word	0x0000003a


	//----- nvinfo : EIATTR_FRAME_SIZE
	.align		4
.L_1:
        /*000c*/ 	.byte	0x04, 0x11
        /*000e*/ 	.short	(.L_3 - .L_2)
	.align		4
.L_2:
        /*0010*/ 	.word	index@(gluon_wgmma)
        /*0014*/ 	.word	0x00000000


	//----- nvinfo : EIATTR_MIN_STACK_SIZE
	.align		4
.L_3:
        /*0018*/ 	.byte	0x04, 0x12
        /*001a*/ 	.short	(.L_5 - .L_4)
	.align		4
.L_4:
        /*001c*/ 	.word	index@(gluon_wgmma)
        /*0020*/ 	.word	0x00000000
.L_5:


//--------------------- .nv.compat                --------------------------
	.section	.nv.compat,"",@"SHT_CUDA_COMPAT_INFO"
	.align	4
        /*0000*/ 	.byte	0x02, 0x09, 0x01, 0x00, 0x02, 0x02, 0x04, 0x00, 0x02, 0x05, 0x05, 0x00, 0x03, 0x07, 0x01, 0x01
        /*0010*/ 	.byte	0x02, 0x03, 0x03, 0x00, 0x02, 0x06, 0x01, 0x00, 0x04, 0x0b, 0x08, 0x00, 0x00, 0x00, 0x00, 0x00
        /*0020*/ 	.byte	0x00, 0x00, 0x00, 0x00


//--------------------- .nv.info.gluon_wgmma      --------------------------
	.section	.nv.info.gluon_wgmma,"",@"SHT_CUDA_INFO"
	.sectionflags	@""
	.align	4


	//----- nvinfo : EIATTR_CUDA_API_VERSION
	.align		4
        /*0000*/ 	.byte	0x04, 0x37
        /*0002*/ 	.short	(.L_7 - .L_6)
.L_6:
        /*0004*/ 	.word	0x00000082


	//----- nvinfo : EIATTR_KPARAM_INFO
	.align		4
.L_7:
        /*0008*/ 	.byte	0x04, 0x17
        /*000a*/ 	.short	(.L_9 - .L_8)
.L_8:
        /*000c*/ 	.word	0x00000000
        /*0010*/ 	.short	0x000a
        /*0012*/ 	.short	0x0048
        /*0014*/ 	.byte	0x00, 0xf4, 0x21, 0x00


	//----- nvinfo : EIATTR_KPARAM_INFO
	.align		4
.L_9:
        /*0018*/ 	.byte	0x04, 0x17
        /*001a*/ 	.short	(.L_11 - .L_10)
.L_10:
        /*001c*/ 	.word	0x00000000
        /*0020*/ 	.short	0x0009
        /*0022*/ 	.short	0x0040
        /*0024*/ 	.byte	0x00, 0xf4, 0x21, 0x00


	//----- nvinfo : EIATTR_KPARAM_INFO
	.align		4
.L_11:
        /*0028*/ 	.byte	0x04, 0x17
        /*002a*/ 	.short	(.L_13 - .L_12)
.L_12:
        /*002c*/ 	.word	0x00000000
        /*0030*/ 	.short	0x0008
        /*0032*/ 	.short	0x0038
        /*0034*/ 	.byte	0x00, 0xf0, 0x21, 0x00


	//----- nvinfo : EIATTR_KPARAM_INFO
	.align		4
.L_13:
        /*0038*/ 	.byte	0x04, 0x17
        /*003a*/ 	.short	(.L_15 - .L_14)
.L_14:
        /*003c*/ 	.word	0x00000000
        /*0040*/ 	.short	0x0007
        /*0042*/ 	.short	0x0030
        /*0044*/ 	.byte	0x00, 0xf0, 0x21, 0x00


	//----- nvinfo : EIATTR_KPARAM_INFO
	.align		4
.L_15:
        /*0048*/ 	.byte	0x04, 0x17
        /*004a*/ 	.short	(.L_17 - .L_16)
.L_16:
        /*004c*/ 	.word	0x00000000
        /*0050*/ 	.short	0x0006
        /*0052*/ 	.short	0x0028
        /*0054*/ 	.byte	0x00, 0xf0, 0x21, 0x00


	//----- nvinfo : EIATTR_KPARAM_INFO
	.align		4
.L_17:
        /*0058*/ 	.byte	0x04, 0x17
        /*005a*/ 	.short	(.L_19 - .L_18)
.L_18:
        /*005c*/ 	.word	0x00000000
        /*0060*/ 	.short	0x0005
        /*0062*/ 	.short	0x0020
        /*0064*/ 	.byte	0x00, 0xf0, 0x11, 0x00


	//----- nvinfo : EIATTR_KPARAM_INFO
	.align		4
.L_19:
        /*0068*/ 	.byte	0x04, 0x17
        /*006a*/ 	.short	(.L_21 - .L_20)
.L_20:
        /*006c*/ 	.word	0x00000000
        /*0070*/ 	.short	0x0004
        /*0072*/ 	.short	0x001c
        /*0074*/ 	.byte	0x00, 0xf0, 0x11, 0x00


	//----- nvinfo : EIATTR_KPARAM_INFO
	.align		4
.L_21:
        /*0078*/ 	.byte	0x04, 0x17
        /*007a*/ 	.short	(.L_23 - .L_22)
.L_22:
        /*007c*/ 	.word	0x00000000
        /*0080*/ 	.short	0x0003
        /*0082*/ 	.short	0x0018
        /*0084*/ 	.byte	0x00, 0xf0, 0x11, 0x00


	//----- nvinfo : EIATTR_KPARAM_INFO
	.align		4
.L_23:
        /*0088*/ 	.byte	0x04, 0x17
        /*008a*/ 	.short	(.L_25 - .L_24)
.L_24:
        /*008c*/ 	.word	0x00000000
        /*0090*/ 	.short	0x0002
        /*0092*/ 	.short	0x0010
        /*0094*/ 	.byte	0x00, 0xf4, 0x21, 0x00


	//----- nvinfo : EIATTR_KPARAM_INFO
	.align		4
.L_25:
        /*0098*/ 	.byte	0x04, 0x17
        /*009a*/ 	.short	(.L_27 - .L_26)
.L_26:
        /*009c*/ 	.word	0x00000000
        /*00a0*/ 	.short	0x0001
        /*00a2*/ 	.short	0x0008
        /*00a4*/ 	.byte	0x00, 0xf4, 0x21, 0x00


	//----- nvinfo : EIATTR_KPARAM_INFO
	.align		4
.L_27:
        /*00a8*/ 	.byte	0x04, 0x17
        /*00aa*/ 	.short	(.L_29 - .L_28)
.L_28:
        /*00ac*/ 	.word	0x00000000
        /*00b0*/ 	.short	0x0000
        /*00b2*/ 	.short	0x0000
        /*00b4*/ 	.byte	0x00, 0xf4, 0x21, 0x00


	//----- nvinfo : EIATTR_SPARSE_MMA_MASK
	.align		4
.L_29:
        /*00b8*/ 	.byte	0x03, 0x50
        /*00ba*/ 	.short	0x0000


	//----- nvinfo : EIATTR_MAXREG_COUNT
	.align		4
        /*00bc*/ 	.byte	0x03, 0x1b
        /*00be*/ 	.short	0x00ff


	//----- nvinfo : EIATTR_NUM_BARRIERS
	.align		4
        /*00c0*/ 	.byte	0x02, 0x4c
        /*00c2*/ 	.byte	0x01
	.zero		1


	//----- nvinfo : EIATTR_MERCURY_ISA_VERSION
	.align		4
        /*00c4*/ 	.byte	0x03, 0x5f
        /*00c6*/ 	.short	0x0101


	//----- nvinfo : EIATTR_INT_WARP_WIDE_INSTR_OFFSETS
	.align		4
        /*00c8*/ 	.byte	0x04, 0x31
        /*00ca*/ 	.short	(.L_31 - .L_30)


	//   ....[0]....
.L_30:
        /*00cc*/ 	.word	0x00001360


	//   ....[1]....
        /*00d0*/ 	.word	0x00001380


	//   ....[2]....
        /*00d4*/ 	.word	0x00001390


	//   ....[3]....
        /*00d8*/ 	.word	0x000013a0


	//   ....[4]....
        /*00dc*/ 	.word	0x000014b0


	//   ....[5]....
        /*00e0*/ 	.word	0x00001750


	//   ....[6]....
        /*00e4*/ 	.word	0x00001760


	//   ....[7]....
        /*00e8*/ 	.word	0x000017d0


	//   ....[8]....
        /*00ec*/ 	.word	0x000017e0


	//   ....[9]....
        /*00f0*/ 	.word	0x00001cf0


	//   ....[10]....
        /*00f4*/ 	.word	0x00001d00


	//----- nvinfo : EIATTR_COOP_GROUP_MASK_REGIDS
	.align		4
.L_31:
        /*00f8*/ 	.byte	0x04, 0x29
        /*00fa*/ 	.short	(.L_33 - .L_32)


	//   ....[0]....
.L_32:
        /*00fc*/ 	.word	0xffffffff


	//   ....[1]....
        /*0100*/ 	.word	0xffffffff


	//   ....[2]....
        /*0104*/ 	.word	0xffffffff


	//----- nvinfo : EIATTR_COOP_GROUP_INSTR_OFFSETS
	.align		4
.L_33:
        /*0108*/ 	.byte	0x04, 0x28
        /*010a*/ 	.short	(.L_35 - .L_34)


	//   ....[0]....
.L_34:
        /*010c*/ 	.word	0x00000150


	//   ....[1]....
        /*0110*/ 	.word	0x00000700


	//   ....[2]....
        /*0114*/ 	.word	0x00000cf0


	//----- nvinfo : EIATTR_MBARRIER_INSTR_OFFSETS
	.align		4
.L_35:
        /*0118*/ 	.byte	0x04, 0x39
        /*011a*/ 	.short	(.L_37 - .L_36)


	//   ....[0]....
.L_36:
        /*011c*/ 	.word	0x00001500
        /*0120*/ 	.word	0x000000ff
        /*0124*/ 	.word	0x00008000
        /*0128*/ 	.short	0x0100
        /*012a*/ 	.byte	0x0c
	.zero		1


	//   ....[1]....
        /*012c*/ 	.word	0x00001520
        /*0130*/ 	.word	0x000000ff
        /*0134*/ 	.word	0x00008008
        /*0138*/ 	.short	0x0100
        /*013a*/ 	.byte	0x0c
	.zero		1


	//   ....[2]....
        /*013c*/ 	.word	0x00001550
        /*0140*/ 	.word	0x000000ff
        /*0144*/ 	.word	0x00008010
        /*0148*/ 	.short	0x0100
        /*014a*/ 	.byte	0x0c
	.zero		1


	//   ....[3]....
        /*014c*/ 	.word	0x00001570
        /*0150*/ 	.word	0x000000ff
        /*0154*/ 	.word	0x00008018
        /*0158*/ 	.short	0x0100
        /*015a*/ 	.byte	0x0c
	.zero		1


	//   ....[4]....
        /*015c*/ 	.word	0x00001890
        /*0160*/ 	.word	0x000000ff
        /*0164*/ 	.word	0x00008000
        /*0168*/ 	.short	0x010a
        /*016a*/ 	.byte	0x0d
	.zero		1


	//   ....[5]....
        /*016c*/ 	.word	0x00001b90
        /*0170*/ 	.word	0x000000ff
        /*0174*/ 	.word	0x00008000
        /*0178*/ 	.short	0x0108
        /*017a*/ 	.byte	0x0c
	.zero		1


	//   ....[6]....
        /*017c*/ 	.word	0x00001cb0
        /*0180*/ 	.word	0x000000ff
        /*0184*/ 	.word	0x00008008
        /*0188*/ 	.short	0x0108
        /*018a*/ 	.byte	0x0c
	.zero		1


	//   ....[7]....
        /*018c*/ 	.word	0x00001d30
        /*0190*/ 	.word	0x000000ff
        /*0194*/ 	.word	0x00008010
        /*0198*/ 	.short	0x0108
        /*019a*/ 	.byte	0x0c
	.zero		1


	//   ....[8]....
        /*019c*/ 	.word	0x00001d50
        /*01a0*/ 	.word	0x000000ff
        /*01a4*/ 	.word	0x00008018
        /*01a8*/ 	.short	0x0108
        /*01aa*/ 	.byte	0x0c
	.zero		1


	//   ....[9]....
        /*01ac*/ 	.word	0x00001e20
        /*01b0*/ 	.word	0x000000ff
        /*01b4*/ 	.word	0x00008000
        /*01b8*/ 	.short	0x010a
        /*01ba*/ 	.byte	0x0d
	.zero		1


	//----- nvinfo : EIATTR_NUM_MBARRIERS
	.align		4
.L_37:
        /*01bc*/ 	.byte	0x03, 0x38
        /*01be*/ 	.short	0x0004


	//----- nvinfo : EIATTR_EXIT_INSTR_OFFSETS
	.align		4
        /*01c0*/ 	.byte	0x04, 0x1c
        /*01c2*/ 	.short	(.L_39 - .L_38)


	//   ....[0]....
.L_38:
        /*01c4*/ 	.word	0x00001e10


	//----- nvinfo : EIATTR_REQNTID
	.align		4
.L_39:
        /*01c8*/ 	.byte	0x04, 0x10
        /*01ca*/ 	.short	(.L_41 - .L_40)
.L_40:
        /*01cc*/ 	.word	0x00000080
        /*01d0*/ 	.word	0x00000001
        /*01d4*/ 	.word	0x00000001


	//----- nvinfo : EIATTR_CRS_STACK_SIZE
	.align		4
.L_41:
        /*01d8*/ 	.byte	0x04, 0x1e
        /*01da*/ 	.short	(.L_43 - .L_42)
.L_42:
        /*01dc*/ 	.word	0x00000000


	//----- nvinfo : EIATTR_CBANK_PARAM_SIZE
	.align		4
.L_43:
        /*01e0*/ 	.byte	0x03, 0x19
        /*01e2*/ 	.short	0x0050


	//----- nvinfo : EIATTR_PARAM_CBANK
	.align		4
        /*01e4*/ 	.byte	0x04, 0x0a
        /*01e6*/ 	.short	(.L_45 - .L_44)
	.align		4
.L_44:
        /*01e8*/ 	.word	index@(.nv.constant0.gluon_wgmma)
        /*01ec*/ 	.short	0x0210
        /*01ee*/ 	.short	0x0050


	//----- nvinfo : EIATTR_SW_WAR
	.align		4
.L_45:
        /*01f0*/ 	.byte	0x04, 0x36
        /*01f2*/ 	.short	(.L_47 - .L_46)
.L_46:
        /*01f4*/ 	.word	0x00000008
.L_47:


//--------------------- .nv.callgraph             --------------------------
	.section	.nv.callgraph,"",@"SHT_CUDA_CALLGRAPH"
	.align	4
	.sectionentsize	8
	.align		4
        /*0000*/ 	.word	0x00000000
	.align		4
        /*0004*/ 	.word	0xffffffff
	.align		4
        /*0008*/ 	.word	0x00000000
	.align		4
        /*000c*/ 	.word	0xfffffffe
	.align		4
        /*0010*/ 	.word	0x00000000
	.align		4
        /*0014*/ 	.word	0xfffffffd
	.align		4
        /*0018*/ 	.word	0x00000000
	.align		4
        /*001c*/ 	.word	0xfffffffc


//--------------------- .text.gluon_wgmma         --------------------------
	.section	.text.gluon_wgmma,"ax",@progbits
	.align	128
        .global         gluon_wgmma
        .type           gluon_wgmma,@function
        .size           gluon_wgmma,(.L_x_52 - gluon_wgmma)
        .other          gluon_wgmma,@"STO_CUDA_ENTRY STV_DEFAULT"
gluon_wgmma:
.text.gluon_wgmma:
[----:B------:R-:W-:Y:S01]  /*0000*/  LDC R1, c[0x0][0x28] ;  /* 0x00000a00ff017b82 */ /* 0x000fe20000000800 */
[----:B------:R-:W1:Y:S07]  /*0010*/  S2R R0, SR_TID.X ;  /* 0x0000000000007919 */ /* 0x000e6e0000002100 */
[----:B------:R-:W2:Y:S01]  /*0020*/  S2UR UR4, SR_CgaCtaId ;  /* 0x00000000000479c3 */ /* 0x000ea20000008800 */
[----:B------:R-:W-:Y:S01]  /*0030*/  UMOV UR12, 0x400 ;  /* 0x00000400000c7882 */ /* 0x000fe20000000000 */
[----:B------:R-:W-:Y:S01]  /*0040*/  ULDC UR6, c[0x0][0xc] ;  /* 0x0000030000067ab9 */ /* 0x000fe20000000800 */
[----:B------:R-:W-:Y:S01]  /*0050*/  ULDC.64 UR28, c[0x0][0x250] ;  /* 0x00009400001c7ab9 */ /* 0x000fe20000000a00 */
[----:B------:R-:W-:Y:S04]  /*0060*/  BSSY B0, `(.L_x_0) ;  /* 0x000001f000007945 */ /* 0x000fe80003800000 */
[----:B------:R-:W3:Y:S08]  /*0070*/  LDC R2, c[0x0][0x228] ;  /* 0x00008a00ff027b82 */ /* 0x000ef00000000800 */
[----:B------:R-:W4:Y:S08]  /*0080*/  LDC R8, c[0x0][0x230] ;  /* 0x00008c00ff087b82 */ /* 0x000f300000000800 */
[----:B------:R-:W-:Y:S01]  /*0090*/  S2UR UR30, SR_CTAID.Y ;  /* 0x00000000001e79c3 */ /* 0x000fe20000002600 */
[----:B--2---:R-:W-:-:S03]  /*00a0*/  ULEA UR12, UR4, UR12, 0x18 ;  /* 0x0000000c040c7291 */ /* 0x004fc6000f8ec03f */
[----:B------:R-:W-:Y:S01]  /*00b0*/  ULDC UR4, c[0x0][0x10] ;  /* 0x0000040000047ab9 */ /* 0x000fe20000000800 */
[----:B-1----:R-:W-:-:S03]  /*00c0*/  LOP3.LUT R6, R0, 0x7f, RZ, 0xc0, !PT ;  /* 0x0000007f00067812 */ /* 0x002fc600078ec0ff */
[----:B------:R-:W1:Y:S01]  /*00d0*/  S2UR UR5, SR_CTAID.Z ;  /* 0x00000000000579c3 */ /* 0x000e620000002700 */
[----:B---3--:R-:W-:Y:S01]  /*00e0*/  VIADD R2, R2, 0xffffffff ;  /* 0xffffffff02027836 */ /* 0x008fe20000000000 */
[C---:B------:R-:W-:Y:S02]  /*00f0*/  ISETP.GE.U32.AND P0, PT, R6.reuse, 0x20, PT ;  /* 0x000000200600780c */ /* 0x040fe40003f06070 */
[C---:B------:R-:W-:Y:S02]  /*0100*/  ISETP.NE.U32.AND P2, PT, R6.reuse, RZ, PT ;  /* 0x000000ff0600720c */ /* 0x040fe40003f45070 */
[----:B------:R-:W-:Y:S02]  /*0110*/  LEA R11, R6, UR12, 0x2 ;  /* 0x0000000c060b7c11 */ /* 0x000fe4000f8e10ff */
[----:B------:R-:W2:Y:S01]  /*0120*/  S2UR UR31, SR_CTAID.X ;  /* 0x00000000001f79c3 */ /* 0x000ea20000002500 */
[----:B----4-:R-:W-:-:S06]  /*0130*/  VIADD R9, R8, 0xffffffff ;  /* 0xffffffff08097836 */ /* 0x010fcc0000000000 */
[----:B------:R3:W-:Y:S01]  /*0140*/  @!P0 STS [R11], RZ ;  /* 0x000000ff0b008388 */ /* 0x0007e20000000800 */
[----:B------:R-:W-:-:S03]  /*0150*/  NOP ;  /* 0x0000000000007918 */ /* 0x000fc60000000000 */
[----:B------:R3:W-:Y:S01]  /*0160*/  @!P2 STS [UR12+0x24], R2 ;  /* 0x00002402ff00a988 */ /* 0x0007e2000800080c */
[----:B-1----:R-:W-:-:S03]  /*0170*/  UIMAD UR4, UR5, UR4, UR30 ;  /* 0x00000004050472a4 */ /* 0x002fc6000f8e021e */
[----:B------:R3:W-:Y:S01]  /*0180*/  @!P2 STS [UR12+0x20], R9 ;  /* 0x00002009ff00a988 */ /* 0x0007e2000800080c */
[----:B--2---:R-:W-:-:S04]  /*0190*/  UIMAD UR4, UR4, UR6, UR31 ;  /* 0x00000006040472a4 */ /* 0x004fc8000f8e021f */
[----:B------:R-:W-:-:S03]  /*01a0*/  UIMAD UR5, UR4, 0x180, URZ ;  /* 0x00000180040578a4 */ /* 0x000fc6000f8e023f */
[----:B------:R-:W-:Y:S01]  /*01b0*/  UMOV UR4, URZ ;  /* 0x0000003f00047c82 */ /* 0x000fe20008000000 */
[----:B------:R-:W-:-:S04]  /*01c0*/  UIADD3 UR24, UP0, UR5, UR28, URZ ;  /* 0x0000001c05187290 */ /* 0x000fc8000ff1e03f */
[----:B------:R-:W-:Y:S01]  /*01d0*/  ULEA.HI.X.SX32 UR25, UR5, UR29, 0x1, UP0 ;  /* 0x0000001d05197291 */ /* 0x000fe200080f0e3f */
[----:B---3--:R-:W-:Y:S11]  /*01e0*/  @P2 BRA `(.L_x_1) ;  /* 0x0000000000182947 */ /* 0x008ff60003800000 */
[----:B------:R-:W1:Y:S01]  /*01f0*/  LDS R3, [UR12+0x8] ;  /* 0x0000080cff037984 */ /* 0x000e620008000800 */
[----:B------:R-:W2:Y:S01]  /*0200*/  LDC.64 R12, c[0x0][0x210] ;  /* 0x00008400ff0c7b82 */ /* 0x000ea20000000a00 */
[----:B------:R-:W-:Y:S02]  /*0210*/  IMAD.MOV.U32 R4, RZ, RZ, 0x70 ;  /* 0x00000070ff047424 */ /* 0x000fe400078e00ff */
[----:B--2---:R2:W-:Y:S03]  /*0220*/  STS.64 [UR12], R12 ;  /* 0x0000000cff007988 */ /* 0x0045e60008000a0c */
[----:B-1----:R-:W-:-:S05]  /*0230*/  LOP3.LUT R3, R3, 0x10, R4, 0xd8, !PT ;  /* 0x0000001003037812 */ /* 0x002fca00078ed804 */
[----:B------:R2:W-:Y:S02]  /*0240*/  STS [UR12+0x8], R3 ;  /* 0x00000803ff007988 */ /* 0x0005e4000800080c */
.L_x_1:
[----:B------:R-:W-:Y:S05]  /*0250*/  BSYNC B0 ;  /* 0x0000000000007941 */ /* 0x000fea0003800000 */
.L_x_0:
[----:B------:R-:W-:Y:S04]  /*0260*/  BSSY B0, `(.L_x_2) ;  /* 0x000000a000007945 */ /* 0x000fe80003800000 */
[----:B------:R-:W-:Y:S05]  /*0270*/  @P2 BRA `(.L_x_3) ;  /* 0x0000000000202947 */ /* 0x000fea0003800000 */
[----:B--2---:R-:W1:Y:S01]  /*0280*/  LDS R3, [UR12+0x34] ;  /* 0x0000340cff037984 */ /* 0x004e620008000800 */
[----:B------:R-:W-:Y:S02]  /*0290*/  IMAD.MOV.U32 R4, RZ, RZ, 0x1f000000 ;  /* 0x1f000000ff047424 */ /* 0x000fe400078e00ff */
[----:B------:R-:W-:Y:S01]  /*02a0*/  @!P2 IMAD.MOV.U32 R5, RZ, RZ, 0x3f ;  /* 0x0000003fff05a424 */ /* 0x000fe200078e00ff */
[----:B------:R-:W2:Y:S02]  /*02b0*/  @!P2 LDS R10, [UR12+0x38] ;  /* 0x0000380cff0aa984 */ /* 0x000ea40008000800 */
[----:B-1----:R-:W-:Y:S02]  /*02c0*/  LOP3.LUT R3, R3, 0xff000000, R4, 0xb8, !PT ;  /* 0xff00000003037812 */ /* 0x002fe400078eb804 */
[----:B--2---:R-:W-:-:S03]  /*02d0*/  @!P2 LOP3.LUT R4, R10, 0xff, R5, 0xb8, !PT ;  /* 0x000000ff0a04a812 */ /* 0x004fc600078eb805 */
[----:B------:R1:W-:Y:S04]  /*02e0*/  STS [UR12+0x34], R3 ;  /* 0x00003403ff007988 */ /* 0x0003e8000800080c */
[----:B------:R1:W-:Y:S02]  /*02f0*/  @!P2 STS [UR12+0x38], R4 ;  /* 0x00003804ff00a988 */ /* 0x0003e4000800080c */
.L_x_3:
[----:B------:R-:W-:Y:S05]  /*0300*/  BSYNC B0 ;  /* 0x0000000000007941 */ /* 0x000fea0003800000 */
.L_x_2:
[----:B------:R-:W-:Y:S04]  /*0310*/  BSSY B0, `(.L_x_4) ;  /* 0x000000e000007945 */ /* 0x000fe80003800000 */
[----:B------:R-:W-:Y:S05]  /*0320*/  @P2 BRA `(.L_x_5) ;  /* 0x0000000000302947 */ /* 0x000fea0003800000 */
[----:B-1----:R-:W1:Y:S01]  /*0330*/  LDS R4, [UR12+0x34] ;  /* 0x0000340cff047984 */ /* 0x002e620008000800 */
[----:B--2---:R-:W2:Y:S03]  /*0340*/  LDC.64 R12, c[0x0][0x238] ;  /* 0x00008e00ff0c7b82 */ /* 0x004ea60000000a00 */
[----:B------:R-:W3:Y:S01]  /*0350*/  LDS R3, [UR12+0x1c] ;  /* 0x00001c0cff037984 */ /* 0x000ee20008000800 */
[C---:B--2---:R-:W-:Y:S01]  /*0360*/  SHF.L.U64.HI R10, R12.reuse, 0x1, R13 ;  /* 0x000000010c0a7819 */ /* 0x044fe2000001020d */
[----:B------:R-:W-:-:S03]  /*0370*/  IMAD.SHL.U32 R5, R12, 0x2, RZ ;  /* 0x000000020c057824 */ /* 0x000fc600078e00ff */
[--C-:B------:R-:W-:Y:S02]  /*0380*/  SHF.R.U32.HI R12, RZ, 0x4, R10.reuse ;  /* 0x00000004ff0c7819 */ /* 0x100fe4000001160a */
[----:B------:R-:W-:-:S05]  /*0390*/  SHF.R.U64 R5, R5, 0x4, R10 ;  /* 0x0000000405057819 */ /* 0x000fca000000120a */
[----:B------:R4:W-:Y:S01]  /*03a0*/  STS [UR12+0xc], R5 ;  /* 0x00000c05ff007988 */ /* 0x0009e2000800080c */
[----:B-1----:R-:W-:Y:S02]  /*03b0*/  LOP3.LUT R4, R4, 0x7, RZ, 0xb8, !PT ;  /* 0x0000000704047812 */ /* 0x002fe400078eb8ff */
[----:B---3--:R-:W-:-:S03]  /*03c0*/  LOP3.LUT R3, R3, 0xf, R12, 0xb8, !PT ;  /* 0x0000000f03037812 */ /* 0x008fc600078eb80c */
[----:B------:R4:W-:Y:S04]  /*03d0*/  STS [UR12+0x34], R4 ;  /* 0x00003404ff007988 */ /* 0x0009e8000800080c */
[----:B------:R4:W-:Y:S02]  /*03e0*/  STS [UR12+0x1c], R3 ;  /* 0x00001c03ff007988 */ /* 0x0009e4000800080c */
.L_x_5:
[----:B------:R-:W-:Y:S05]  /*03f0*/  BSYNC B0 ;  /* 0x0000000000007941 */ /* 0x000fea0003800000 */
.L_x_4:
[----:B------:R-:W-:Y:S04]  /*0400*/  BSSY B1, `(.L_x_6) ;  /* 0x000001a000017945 */ /* 0x000fe80003800000 */
[----:B------:R-:W-:Y:S04]  /*0410*/  BSSY B0, `(.L_x_7) ;  /* 0x0000015000007945 */ /* 0x000fe80003800000 */
[----:B------:R-:W-:Y:S05]  /*0420*/  @P2 BRA `(.L_x_8) ;  /* 0x0000000000202947 */ /* 0x000fea0003800000 */
[----:B-12-4-:R-:W1:Y:S02]  /*0430*/  LDS R3, [UR12+0x34] ;  /* 0x0000340cff037984 */ /* 0x016e640008000800 */
[----:B-1----:R-:W-:-:S05]  /*0440*/  LOP3.LUT R3, R3, 0x38, RZ, 0xb8, !PT ;  /* 0x0000003803037812 */ /* 0x002fca00078eb8ff */
[----:B------:R1:W-:Y:S01]  /*0450*/  STS [UR12+0x34], R3 ;  /* 0x00003403ff007988 */ /* 0x0003e2000800080c */
[----:B------:R-:W-:Y:S05]  /*0460*/  @P2 BRA `(.L_x_9) ;  /* 0x0000000000202947 */ /* 0x000fea0003800000 */
[----:B-1----:R-:W1:Y:S01]  /*0470*/  LDS R3, [UR12+0x8] ;  /* 0x0000080cff037984 */ /* 0x002e620008000800 */
[----:B------:R-:W-:-:S05]  /*0480*/  IMAD.MOV.U32 R4, RZ, RZ, 0x780 ;  /* 0x00000780ff047424 */ /* 0x000fca00078e00ff */
[----:B-1----:R-:W-:-:S05]  /*0490*/  LOP3.LUT R3, R3, 0x300, R4, 0xd8, !PT ;  /* 0x0000030003037812 */ /* 0x002fca00078ed804 */
[----:B------:R3:W-:Y:S02]  /*04a0*/  STS [UR12+0x8], R3 ;  /* 0x00000803ff007988 */ /* 0x0007e4000800080c */
.L_x_8:
[----:B------:R-:W-:Y:S05]  /*04b0*/  @P2 BRA `(.L_x_10) ;  /* 0x0000000000282947 */ /* 0x000fea0003800000 */
[----:B-1234-:R-:W1:Y:S02]  /*04c0*/  LDS R3, [UR12+0x8] ;  /* 0x0000080cff037984 */ /* 0x01ee640008000800 */
[----:B-1----:R-:W-:-:S05]  /*04d0*/  LOP3.LUT R3, R3, 0x1800, RZ, 0xb8, !PT ;  /* 0x0000180003037812 */ /* 0x002fca00078eb8ff */
[----:B------:R2:W-:Y:S02]  /*04e0*/  STS [UR12+0x8], R3 ;  /* 0x00000803ff007988 */ /* 0x0005e4000800080c */
.L_x_9:
[----:B------:R-:W-:Y:S05]  /*04f0*/  @P2 BREAK B0 ;  /* 0x0000000000002942 */ /* 0x000fea0003800000 */
[----:B------:R-:W-:Y:S05]  /*0500*/  @P2 BRA `(.L_x_11) ;  /* 0x0000000000242947 */ /* 0x000fea0003800000 */
[----:B------:R-:W3:Y:S01]  /*0510*/  LDS R4, [UR12+0x8] ;  /* 0x0000080cff047984 */ /* 0x000ee20008000800 */
[----:B-12---:R-:W-:-:S05]  /*0520*/  IMAD.MOV.U32 R3, RZ, RZ, 0x6000 ;  /* 0x00006000ff037424 */ /* 0x006fca00078e00ff */
[----:B---3--:R-:W-:-:S04]  /*0530*/  LOP3.LUT R3, R4, 0x4000, R3, 0xd8, !PT ;  /* 0x0000400004037812 */ /* 0x008fc800078ed803 */
[----:B------:R-:W-:-:S05]  /*0540*/  LOP3.LUT R3, R3, 0x400000, RZ, 0xb8, !PT ;  /* 0x0040000003037812 */ /* 0x000fca00078eb8ff */
[----:B------:R5:W-:Y:S02]  /*0550*/  STS [UR12+0x8], R3 ;  /* 0x00000803ff007988 */ /* 0x000be4000800080c */
.L_x_10:
[----:B------:R-:W-:Y:S05]  /*0560*/  BSYNC B0 ;  /* 0x0000000000007941 */ /* 0x000fea0003800000 */
.L_x_7:
[----:B-12345:R-:W1:Y:S02]  /*0570*/  @!P2 LDS R3, [UR12+0x8] ;  /* 0x0000080cff03a984 */ /* 0x03ee640008000800 */
[----:B-1----:R-:W-:-:S05]  /*0580*/  @!P2 LOP3.LUT R3, R3, 0x8000, RZ, 0xb8, !PT ;  /* 0x000080000303a812 */ /* 0x002fca00078eb8ff */
[----:B------:R3:W-:Y:S02]  /*0590*/  @!P2 STS [UR12+0x8], R3 ;  /* 0x00000803ff00a988 */ /* 0x0007e4000800080c */
.L_x_11:
[----:B------:R-:W-:Y:S05]  /*05a0*/  BSYNC B1 ;  /* 0x0000000000017941 */ /* 0x000fea0003800000 */
.L_x_6:
[----:B------:R-:W-:Y:S05]  /*05b0*/  WARPSYNC.ALL ;  /* 0x0000000000007948 */ /* 0x000fea0003800000 */
[----:B------:R-:W-:Y:S05]  /*05c0*/  @P0 BRA `(.L_x_12) ;  /* 0x0000000000280947 */ /* 0x000fea0003800000 */
[----:B-123--:R-:W1:Y:S01]  /*05d0*/  S2R R3, SR_LANEID ;  /* 0x0000000000037919 */ /* 0x00ee620000000000 */
[----:B------:R-:W-:Y:S05]  /*05e0*/  WARPSYNC.ALL ;  /* 0x0000000000007948 */ /* 0x000fea0003800000 */
[----:B-1----:R-:W-:-:S05]  /*05f0*/  IMAD.SHL.U32 R3, R3, 0x4, RZ ;  /* 0x0000000403037824 */ /* 0x002fca00078e00ff */
[----:B------:R-:W1:Y:S01]  /*0600*/  LDS R7, [R3+UR12] ;  /* 0x0000000c03077984 */ /* 0x000e620008000800 */
[----:B------:R-:W-:-:S05]  /*0610*/  IADD3 R4, P1, R3, UR24, RZ ;  /* 0x0000001803047c10 */ /* 0x000fca000ff3e0ff */
[----:B------:R-:W-:-:S05]  /*0620*/  IMAD.X R5, RZ, RZ, UR25, P1 ;  /* 0x00000019ff057e24 */ /* 0x000fca00088e06ff */
[----:B-1----:R4:W5:Y:S01]  /*0630*/  ATOMG.E.EXCH.STRONG.GPU PT, RZ, [R4], R7 ;  /* 0x0000000704ff73a8 */ /* 0x00296200041ee100 */
[----:B------:R-:W-:-:S04]  /*0640*/  DEPBAR {5,4,3,2,1,0} ;  /* 0x0000003f0000791a */ /* 0x000fc80000000000 */
[----:B------:R4:W-:Y:S01]  /*0650*/  UTMACCTL.IV [UR24] ;  /* 0x00000000180079b9 */ /* 0x0009e20008000000 */
[----:B------:R-:W-:Y:S01]  /*0660*/  NOP ;  /* 0x0000000000007918 */ /* 0x000fe20000000000 */
.L_x_12:
[----:B------:R-:W-:Y:S05]  /*0670*/  @P0 BRA `(.L_x_13) ;  /* 0x00000000000c0947 */ /* 0x000fea0003800000 */
[----:B------:R0:W-:Y:S01]  /*0680*/  UTMACMDFLUSH ;  /* 0x00000000000079b7 */ /* 0x0001e20000000000 */
[----:B------:R-:W-:Y:S05]  /*0690*/  @P0 BRA `(.L_x_13) ;  /* 0x0000000000040947 */ /* 0x000fea0003800000 */
[----:B------:R-:W-:-:S04]  /*06a0*/  DEPBAR.LE SB0, 0x0 ;  /* 0x000080000000791a */ /* 0x000fc80000000000 */
.L_x_13:
[----:B------:R-:W-:Y:S05]  /*06b0*/  WARPSYNC.ALL ;  /* 0x0000000000007948 */ /* 0x000fea0003800000 */
[----:B-----5:R-:W-:Y:S06]  /*06c0*/  BAR.SYNC.DEFER_BLOCKING 0x0 ;  /* 0x0000000000007b1d */ /* 0x020fec0000010000 */
[----:B------:R-:W-:Y:S02]  /*06d0*/  BSSY B1, `(.L_x_14) ;  /* 0x000000b000017945 */ /* 0x000fe40003800000 */
[----:B------:R-:W-:Y:S06]  /*06e0*/  BAR.SYNC.DEFER_BLOCKING 0x0 ;  /* 0x0000000000007b1d */ /* 0x000fec0000010000 */
[----:B------:R5:W-:Y:S01]  /*06f0*/  @!P0 STS [R11], RZ ;  /* 0x000000ff0b008388 */ /* 0x000be20000000800 */
[----:B------:R-:W-:Y:S01]  /*0700*/  NOP ;  /* 0x0000000000007918 */ /* 0x000fe20000000000 */
[----:B------:R-:W-:Y:S05]  /*0710*/  @P2 BRA `(.L_x_15) ;  /* 0x0000000000182947 */ /* 0x000fea0003800000 */
[----:B-123--:R-:W1:Y:S01]  /*0720*/  LDS R3, [UR12+0x8] ;  /* 0x0000080cff037984 */ /* 0x00ee620008000800 */
[----:B------:R-:W2:Y:S01]  /*0730*/  LDC.64 R12, c[0x0][0x218] ;  /* 0x00008600ff0c7b82 */ /* 0x000ea20000000a00 */
[----:B----4-:R-:W-:Y:S02]  /*0740*/  IMAD.MOV.U32 R4, RZ, RZ, 0x70 ;  /* 0x00000070ff047424 */ /* 0x010fe400078e00ff */
[----:B--2---:R2:W-:Y:S03]  /*0750*/  STS.64 [UR12], R12 ;  /* 0x0000000cff007988 */ /* 0x0045e60008000a0c */
[----:B-1----:R-:W-:-:S05]  /*0760*/  LOP3.LUT R3, R3, 0x10, R4, 0xd8, !PT ;  /* 0x0000001003037812 */ /* 0x002fca00078ed804 */
[----:B------:R2:W-:Y:S02]  /*0770*/  STS [UR12+0x8], R3 ;  /* 0x00000803ff007988 */ /* 0x0005e4000800080c */
.L_x_15:
[----:B----4-:R-:W-:Y:S05]  /*0780*/  BSYNC B1 ;  /* 0x0000000000017941 */ /* 0x010fea0003800000 */
.L_x_14:
[----:B------:R-:W-:Y:S04]  /*0790*/  BSSY B2, `(.L_x_16) ;  /* 0x000000f000027945 */ /* 0x000fe80003800000 */
[----:B------:R-:W-:Y:S04]  /*07a0*/  BSSY B1, `(.L_x_17) ;  /* 0x000000c000017945 */ /* 0x000fe80003800000 */
[----:B------:R-:W-:Y:S05]  /*07b0*/  @P2 BRA `(.L_x_18) ;  /* 0x0000000000282947 */ /* 0x000fea0003800000 */
[----:B-123--:R-:W1:Y:S01]  /*07c0*/  LDS R3, [UR12+0x34] ;  /* 0x0000340cff037984 */ /* 0x00ee620008000800 */
[----:B------:R-:W-:Y:S01]  /*07d0*/  IMAD.MOV.U32 R4, RZ, RZ, 0x1f000000 ;  /* 0x1f000000ff047424 */ /* 0x000fe200078e00ff */
[----:B------:R-:W-:Y:S05]  /*07e0*/  @P2 BREAK B1 ;  /* 0x0000000000012942 */ /* 0x000fea0003800000 */
[----:B-1----:R-:W-:-:S05]  /*07f0*/  LOP3.LUT R3, R3, 0xff000000, R4, 0xb8, !PT ;  /* 0xff00000003037812 */ /* 0x002fca00078eb804 */
[----:B------:R1:W-:Y:S01]  /*0800*/  STS [UR12+0x34], R3 ;  /* 0x00003403ff007988 */ /* 0x0003e2000800080c */
[----:B------:R-:W-:Y:S05]  /*0810*/  @P2 BRA `(.L_x_19) ;  /* 0x0000000000182947 */ /* 0x000fea0003800000 */
[----:B-1----:R-:W1:Y:S01]  /*0820*/  LDS R3, [UR12+0x38] ;  /* 0x0000380cff037984 */ /* 0x002e620008000800 */
[----:B------:R-:W-:-:S05]  /*0830*/  IMAD.MOV.U32 R4, RZ, RZ, 0x3f ;  /* 0x0000003fff047424 */ /* 0x000fca00078e00ff */
[----:B-1----:R-:W-:-:S05]  /*0840*/  LOP3.LUT R3, R3, 0xff, R4, 0xb8, !PT ;  /* 0x000000ff03037812 */ /* 0x002fca00078eb804 */
[----:B------:R4:W-:Y:S02]  /*0850*/  STS [UR12+0x38], R3 ;  /* 0x00003803ff007988 */ /* 0x0009e4000800080c */
.L_x_18:
[----:B------:R-:W-:Y:S05]  /*0860*/  BSYNC B1 ;  /* 0x0000000000017941 */ /* 0x000fea0003800000 */
.L_x_17:
[----:B------:R1:W-:Y:S02]  /*0870*/  @!P2 STS [UR12+0x20], R9 ;  /* 0x00002009ff00a988 */ /* 0x0003e4000800080c */
.L_x_19:
[----:B------:R-:W-:Y:S05]  /*0880*/  BSYNC B2 ;  /* 0x0000000000027941 */ /* 0x000fea0003800000 */
.L_x_16:
[----:B------:R-:W-:Y:S05]  /*0890*/  WARPSYNC.ALL ;  /* 0x0000000000007948 */ /* 0x000fea0003800000 */
[----:B-1234-:R-:W1:Y:S01]  /*08a0*/  LDC R3, c[0x0][0x22c] ;  /* 0x00008b00ff037b82 */ /* 0x01ee620000000800 */
[----:B------:R-:W-:Y:S01]  /*08b0*/  BSSY B2, `(.L_x_20) ;  /* 0x0000010000027945 */ /* 0x000fe20003800000 */
[----:B-1----:R-:W-:-:S05]  /*08c0*/  VIADD R3, R3, 0xffffffff ;  /* 0xffffffff03037836 */ /* 0x002fca0000000000 */
[----:B------:R1:W-:Y:S01]  /*08d0*/  @!P2 STS [UR12+0x24], R3 ;  /* 0x00002403ff00a988 */ /* 0x0003e2000800080c */
[----:B------:R-:W-:Y:S05]  /*08e0*/  @P2 BRA `(.L_x_21) ;  /* 0x0000000000302947 */ /* 0x000fea0003800000 */
[----:B------:R-:W2:Y:S01]  /*08f0*/  LDS R5, [UR12+0x34] ;  /* 0x0000340cff057984 */ /* 0x000ea20008000800 */
[----:B------:R-:W3:Y:S03]  /*0900*/  LDC.64 R12, c[0x0][0x240] ;  /* 0x00009000ff0c7b82 */ /* 0x000ee60000000a00 */
[----:B------:R-:W4:Y:S01]  /*0910*/  LDS R4, [UR12+0x1c] ;  /* 0x00001c0cff047984 */ /* 0x000f220008000800 */
[C---:B---3--:R-:W-:Y:S01]  /*0920*/  SHF.L.U64.HI R10, R12.reuse, 0x1, R13 ;  /* 0x000000010c0a7819 */ /* 0x048fe2000001020d */
[----:B------:R-:W-:-:S03]  /*0930*/  IMAD.SHL.U32 R7, R12, 0x2, RZ ;  /* 0x000000020c077824 */ /* 0x000fc600078e00ff */
[--C-:B------:R-:W-:Y:S02]  /*0940*/  SHF.R.U32.HI R9, RZ, 0x4, R10.reuse ;  /* 0x00000004ff097819 */ /* 0x100fe4000001160a */
[----:B------:R-:W-:-:S05]  /*0950*/  SHF.R.U64 R7, R7, 0x4, R10 ;  /* 0x0000000407077819 */ /* 0x000fca000000120a */
[----:B------:R3:W-:Y:S01]  /*0960*/  STS [UR12+0xc], R7 ;  /* 0x00000c07ff007988 */ /* 0x0007e2000800080c */
[----:B--2---:R-:W-:Y:S02]  /*0970*/  LOP3.LUT R5, R5, 0x7, RZ, 0xb8, !PT ;  /* 0x0000000705057812 */ /* 0x004fe400078eb8ff */
[----:B----4-:R-:W-:-:S03]  /*0980*/  LOP3.LUT R4, R4, 0xf, R9, 0xb8, !PT ;  /* 0x0000000f04047812 */ /* 0x010fc600078eb809 */
[----:B------:R3:W-:Y:S04]  /*0990*/  STS [UR12+0x34], R5 ;  /* 0x00003405ff007988 */ /* 0x0007e8000800080c */
[----:B------:R3:W-:Y:S02]  /*09a0*/  STS [UR12+0x1c], R4 ;  /* 0x00001c04ff007988 */ /* 0x0007e4000800080c */
.L_x_21:
[----:B------:R-:W-:Y:S05]  /*09b0*/  BSYNC B2 ;  /* 0x0000000000027941 */ /* 0x000fea0003800000 */
.L_x_20:
[----:B------:R-:W-:Y:S04]  /*09c0*/  BSSY B3, `(.L_x_22) ;  /* 0x000001a000037945 */ /* 0x000fe80003800000 */
[----:B------:R-:W-:Y:S04]  /*09d0*/  BSSY B2, `(.L_x_23) ;  /* 0x0000015000027945 */ /* 0x000fe80003800000 */
[----:B------:R-:W-:Y:S05]  /*09e0*/  @P2 BRA `(.L_x_24) ;  /* 0x0000000000202947 */ /* 0x000fea0003800000 */
[----:B---3--:R-:W2:Y:S02]  /*09f0*/  LDS R4, [UR12+0x34] ;  /* 0x0000340cff047984 */ /* 0x008ea40008000800 */
[----:B--2---:R-:W-:-:S05]  /*0a00*/  LOP3.LUT R4, R4, 0x38, RZ, 0xb8, !PT ;  /* 0x0000003804047812 */ /* 0x004fca00078eb8ff */
[----:B------:R2:W-:Y:S01]  /*0a10*/  STS [UR12+0x34], R4 ;  /* 0x00003404ff007988 */ /* 0x0005e2000800080c */
[----:B------:R-:W-:Y:S05]  /*0a20*/  @P2 BRA `(.L_x_25) ;  /* 0x0000000000202947 */ /* 0x000fea0003800000 */
[----:B--2---:R-:W2:Y:S01]  /*0a30*/  LDS R4, [UR12+0x8] ;  /* 0x0000080cff047984 */ /* 0x004ea20008000800 */
[----:B------:R-:W-:-:S05]  /*0a40*/  IMAD.MOV.U32 R5, RZ, RZ, 0x780 ;  /* 0x00000780ff057424 */ /* 0x000fca00078e00ff */
[----:B--2---:R-:W-:-:S05]  /*0a50*/  LOP3.LUT R4, R4, 0x300, R5, 0xd8, !PT ;  /* 0x0000030004047812 */ /* 0x004fca00078ed805 */
[----:B------:R2:W-:Y:S02]  /*0a60*/  STS [UR12+0x8], R4 ;  /* 0x00000804ff007988 */ /* 0x0005e4000800080c */
.L_x_24:
[----:B------:R-:W-:Y:S05]  /*0a70*/  @P2 BRA `(.L_x_26) ;  /* 0x0000000000282947 */ /* 0x000fea0003800000 */
[----:B--23--:R-:W2:Y:S02]  /*0a80*/  LDS R4, [UR12+0x8] ;  /* 0x0000080cff047984 */ /* 0x00cea40008000800 */
[----:B--2---:R-:W-:-:S05]  /*0a90*/  LOP3.LUT R4, R4, 0x1800, RZ, 0xb8, !PT ;  /* 0x0000180004047812 */ /* 0x004fca00078eb8ff */
[----:B------:R3:W-:Y:S02]  /*0aa0*/  STS [UR12+0x8], R4 ;  /* 0x00000804ff007988 */ /* 0x0007e4000800080c */
.L_x_25:
[----:B------:R-:W-:Y:S05]  /*0ab0*/  @P2 BREAK B2 ;  /* 0x0000000000022942 */ /* 0x000fea0003800000 */
[----:B------:R-:W-:Y:S05]  /*0ac0*/  @P2 BRA `(.L_x_27) ;  /* 0x0000000000242947 */ /* 0x000fea0003800000 */
[----:B--23--:R-:W2:Y:S01]  /*0ad0*/  LDS R4, [UR12+0x8] ;  /* 0x0000080cff047984 */ /* 0x00cea20008000800 */
[----:B------:R-:W-:-:S05]  /*0ae0*/  IMAD.MOV.U32 R5, RZ, RZ, 0x6000 ;  /* 0x00006000ff057424 */ /* 0x000fca00078e00ff */
[----:B--2---:R-:W-:-:S04]  /*0af0*/  LOP3.LUT R4, R4, 0x4000, R5, 0xd8, !PT ;  /* 0x0000400004047812 */ /* 0x004fc800078ed805 */
[----:B------:R-:W-:-:S05]  /*0b00*/  LOP3.LUT R4, R4, 0x400000, RZ, 0xb8, !PT ;  /* 0x0040000004047812 */ /* 0x000fca00078eb8ff */
[----:B------:R4:W-:Y:S02]  /*0b10*/  STS [UR12+0x8], R4 ;  /* 0x00000804ff007988 */ /* 0x0009e4000800080c */
.L_x_26:
[----:B------:R-:W-:Y:S05]  /*0b20*/  BSYNC B2 ;  /* 0x0000000000027941 */ /* 0x000fea0003800000 */
.L_x_23:
[----:B--234-:R-:W2:Y:S02]  /*0b30*/  @!P2 LDS R4, [UR12+0x8] ;  /* 0x0000080cff04a984 */ /* 0x01cea40008000800 */
[----:B--2---:R-:W-:-:S05]  /*0b40*/  @!P2 LOP3.LUT R4, R4, 0x8000, RZ, 0xb8, !PT ;  /* 0x000080000404a812 */ /* 0x004fca00078eb8ff */
[----:B------:R4:W-:Y:S02]  /*0b50*/  @!P2 STS [UR12+0x8], R4 ;  /* 0x00000804ff00a988 */ /* 0x0009e4000800080c */
.L_x_27:
[----:B------:R-:W-:Y:S05]  /*0b60*/  BSYNC B3 ;  /* 0x0000000000037941 */ /* 0x000fea0003800000 */
.L_x_22:
[----:B------:R-:W-:Y:S05]  /*0b70*/  WARPSYNC.ALL ;  /* 0x0000000000007948 */ /* 0x000fea0003800000 */
[----:B------:R-:W-:-:S04]  /*0b80*/  UIADD3 UR27, UR5, 0x80, URZ ;  /* 0x00000080051b7890 */ /* 0x000fc8000fffe03f */
[----:B------:R-:W-:-:S04]  /*0b90*/  UIADD3 UR26, UP0, UR27, UR28, URZ ;  /* 0x0000001c1b1a7290 */ /* 0x000fc8000ff1e03f */
[----:B------:R-:W-:Y:S01]  /*0ba0*/  ULEA.HI.X.SX32 UR27, UR27, UR29, 0x1, UP0 ;  /* 0x0000001d1b1b7291 */ /* 0x000fe200080f0e3f */
[----:B------:R-:W-:Y:S11]  /*0bb0*/  @P0 BRA `(.L_x_28) ;  /* 0x0000000000280947 */ /* 0x000ff60003800000 */
[----:B--234-:R-:W2:Y:S01]  /*0bc0*/  S2R R4, SR_LANEID ;  /* 0x0000000000047919 */ /* 0x01cea20000000000 */
[----:B------:R-:W-:Y:S05]  /*0bd0*/  WARPSYNC.ALL ;  /* 0x0000000000007948 */ /* 0x000fea0003800000 */
[----:B--2---:R-:W-:-:S05]  /*0be0*/  IMAD.SHL.U32 R9, R4, 0x4, RZ ;  /* 0x0000000404097824 */ /* 0x004fca00078e00ff */
[----:B------:R-:W2:Y:S01]  /*0bf0*/  LDS R7, [R9+UR12] ;  /* 0x0000000c09077984 */ /* 0x000ea20008000800 */
[----:B------:R-:W-:-:S05]  /*0c00*/  IADD3 R4, P1, R9, UR26, RZ ;  /* 0x0000001a09047c10 */ /* 0x000fca000ff3e0ff */
[----:B------:R-:W-:-:S05]  /*0c10*/  IMAD.X R5, RZ, RZ, UR27, P1 ;  /* 0x0000001bff057e24 */ /* 0x000fca00088e06ff */
[----:B--2---:R2:W3:Y:S01]  /*0c20*/  ATOMG.E.EXCH.STRONG.GPU PT, RZ, [R4], R7 ;  /* 0x0000000704ff73a8 */ /* 0x0044e200041ee100 */
[----:B------:R-:W-:-:S04]  /*0c30*/  DEPBAR {5,4,3,2,1,0} ;  /* 0x0000003f0000791a */ /* 0x000fc80000000000 */
[----:B------:R2:W-:Y:S01]  /*0c40*/  UTMACCTL.IV [UR26] ;  /* 0x000000001a0079b9 */ /* 0x0005e20008000000 */
[----:B------:R-:W-:Y:S01]  /*0c50*/  NOP ;  /* 0x0000000000007918 */ /* 0x000fe20000000000 */
.L_x_28:
[----:B------:R-:W-:Y:S05]  /*0c60*/  @P0 BRA `(.L_x_29) ;  /* 0x00000000000c0947 */ /* 0x000fea0003800000 */
[----:B------:R0:W-:Y:S01]  /*0c70*/  UTMACMDFLUSH ;  /* 0x00000000000079b7 */ /* 0x0001e20000000000 */
[----:B------:R-:W-:Y:S05]  /*0c80*/  @P0 BRA `(.L_x_29) ;  /* 0x0000000000040947 */ /* 0x000fea0003800000 */
[----:B------:R-:W-:-:S04]  /*0c90*/  DEPBAR.LE SB0, 0x0 ;  /* 0x000080000000791a */ /* 0x000fc80000000000 */
.L_x_29:
[----:B------:R-:W-:Y:S05]  /*0ca0*/  WARPSYNC.ALL ;  /* 0x0000000000007948 */ /* 0x000fea0003800000 */
[----:B---3--:R-:W-:Y:S06]  /*0cb0*/  BAR.SYNC.DEFER_BLOCKING 0x0 ;  /* 0x0000000000007b1d */ /* 0x008fec0000010000 */
[----:B------:R-:W-:Y:S02]  /*0cc0*/  BSSY B3, `(.L_x_30) ;  /* 0x000000b000037945 */ /* 0x000fe40003800000 */
[----:B------:R-:W-:Y:S06]  /*0cd0*/  BAR.SYNC.DEFER_BLOCKING 0x0 ;  /* 0x0000000000007b1d */ /* 0x000fec0000010000 */
[----:B------:R3:W-:Y:S01]  /*0ce0*/  @!P0 STS [R11], RZ ;  /* 0x000000ff0b008388 */ /* 0x0007e20000000800 */
[----:B------:R-:W-:Y:S01]  /*0cf0*/  NOP ;  /* 0x0000000000007918 */ /* 0x000fe20000000000 */
[----:B------:R-:W-:Y:S05]  /*0d00*/  @P2 BRA `(.L_x_31) ;  /* 0x0000000000182947 */ /* 0x000fea0003800000 */
[----:B--2-4-:R-:W2:Y:S01]  /*0d10*/  LDS R4, [UR12+0x8] ;  /* 0x0000080cff047984 */ /* 0x014ea20008000800 */
[----:B---3-5:R-:W3:Y:S01]  /*0d20*/  LDC.64 R10, c[0x0][0x220] ;  /* 0x00008800ff0a7b82 */ /* 0x028ee20000000a00 */
[----:B------:R-:W-:Y:S02]  /*0d30*/  IMAD.MOV.U32 R5, RZ, RZ, 0x70 ;  /* 0x00000070ff057424 */ /* 0x000fe400078e00ff */
[----:B---3--:R3:W-:Y:S03]  /*0d40*/  STS.64 [UR12], R10 ;  /* 0x0000000aff007988 */ /* 0x0087e60008000a0c */
[----:B--2---:R-:W-:-:S05]  /*0d50*/  LOP3.LUT R4, R4, 0x10, R5, 0xd8, !PT ;  /* 0x0000001004047812 */ /* 0x004fca00078ed805 */
[----:B------:R3:W-:Y:S02]  /*0d60*/  STS [UR12+0x8], R4 ;  /* 0x00000804ff007988 */ /* 0x0007e4000800080c */
.L_x_31:
[----:B--2---:R-:W-:Y:S05]  /*0d70*/  BSYNC B3 ;  /* 0x0000000000037941 */ /* 0x004fea0003800000 */
.L_x_30:
[----:B------:R-:W-:Y:S04]  /*0d80*/  BSSY B4, `(.L_x_32) ;  /* 0x0000011000047945 */ /* 0x000fe80003800000 */
[----:B------:R-:W-:Y:S04]  /*0d90*/  BSSY B3, `(.L_x_33) ;  /* 0x000000e000037945 */ /* 0x000fe80003800000 */
[----:B------:R-:W-:Y:S05]  /*0da0*/  @P2 BRA `(.L_x_34) ;  /* 0x0000000000242947 */ /* 0x000fea0003800000 */
[----:B---34-:R-:W2:Y:S01]  /*0db0*/  LDS R4, [UR12+0x34] ;  /* 0x0000340cff047984 */ /* 0x018ea20008000800 */
[----:B------:R-:W-:-:S05]  /*0dc0*/  IMAD.MOV.U32 R5, RZ, RZ, 0x3f000000 ;  /* 0x3f000000ff057424 */ /* 0x000fca00078e00ff */
[----:B--2---:R-:W-:-:S05]  /*0dd0*/  LOP3.LUT R4, R4, 0xff000000, R5, 0xb8, !PT ;  /* 0xff00000004047812 */ /* 0x004fca00078eb805 */
[----:B------:R2:W-:Y:S01]  /*0de0*/  STS [UR12+0x34], R4 ;  /* 0x00003404ff007988 */ /* 0x0005e2000800080c */
[----:B------:R-:W-:Y:S05]  /*0df0*/  @P2 BRA `(.L_x_35) ;  /* 0x00000000001c2947 */ /* 0x000fea0003800000 */
[----:B--2---:R-:W2:Y:S01]  /*0e00*/  LDS R4, [UR12+0x38] ;  /* 0x0000380cff047984 */ /* 0x004ea20008000800 */
[----:B------:R-:W-:-:S05]  /*0e10*/  IMAD.MOV.U32 R5, RZ, RZ, 0x3f ;  /* 0x0000003fff057424 */ /* 0x000fca00078e00ff */
[----:B--2---:R-:W-:-:S05]  /*0e20*/  LOP3.LUT R4, R4, 0xff, R5, 0xb8, !PT ;  /* 0x000000ff04047812 */ /* 0x004fca00078eb805 */
[----:B------:R2:W-:Y:S02]  /*0e30*/  STS [UR12+0x38], R4 ;  /* 0x00003804ff007988 */ /* 0x0005e4000800080c */
.L_x_34:
[----:B------:R-:W-:Y:S05]  /*0e40*/  @P2 BREAK B3 ;  /* 0x0000000000032942 */ /* 0x000fea0003800000 */
[----:B------:R-:W-:Y:S05]  /*0e50*/  @P2 BRA `(.L_x_36) ;  /* 0x00000000000c2947 */ /* 0x000fea0003800000 */
[----:B------:R1:W-:Y:S02]  /*0e60*/  STS [UR12+0x20], R3 ;  /* 0x00002003ff007988 */ /* 0x0003e4000800080c */
.L_x_35:
[----:B------:R-:W-:Y:S05]  /*0e70*/  BSYNC B3 ;  /* 0x0000000000037941 */ /* 0x000fea0003800000 */
.L_x_33:
[----:B------:R1:W-:Y:S02]  /*0e80*/  @!P2 STS [UR12+0x24], R2 ;  /* 0x00002402ff00a988 */ /* 0x0003e4000800080c */
.L_x_36:
[----:B------:R-:W-:Y:S05]  /*0e90*/  BSYNC B4 ;  /* 0x0000000000047941 */ /* 0x000fea0003800000 */
.L_x_32:
[----:B------:R-:W-:Y:S05]  /*0ea0*/  WARPSYNC.ALL ;  /* 0x0000000000007948 */ /* 0x000fea0003800000 */
[----:B------:R-:W-:Y:S04]  /*0eb0*/  BSSY B4, `(.L_x_37) ;  /* 0x000000e000047945 */ /* 0x000fe80003800000 */
[----:B------:R-:W-:Y:S05]  /*0ec0*/  @P2 BRA `(.L_x_38) ;  /* 0x0000000000302947 */ /* 0x000fea0003800000 */
[----:B-1----:R-:W1:Y:S01]  /*0ed0*/  LDS R3, [UR12+0x34] ;  /* 0x0000340cff037984 */ /* 0x002e620008000800 */
[----:B--234-:R-:W2:Y:S03]  /*0ee0*/  LDC.64 R4, c[0x0][0x248] ;  /* 0x00009200ff047b82 */ /* 0x01cea60000000a00 */
        /* <DEDUP_REMOVED lines=10> */
.L_x_38:
[----:B------:R-:W-:Y:S05]  /*0f90*/  BSYNC B4 ;  /* 0x0000000000047941 */ /* 0x000fea0003800000 */
.L_x_37:
[----:B------:R-:W-:Y:S04]  /*0fa0*/  BSSY B4, `(.L_x_39) ;  /* 0x000001a000047945 */ /* 0x000fe80003800000 */
[----:B------:R-:W-:Y:S04]  /*0fb0*/  BSSY B5, `(.L_x_40) ;  /* 0x0000015000057945 */ /* 0x000fe80003800000 */
[----:B------:R-:W-:Y:S05]  /*0fc0*/  @P2 BRA `(.L_x_41) ;  /* 0x0000000000202947 */ /* 0x000fea0003800000 */
[----:B-12---:R-:W1:Y:S02]  /*0fd0*/  LDS R2, [UR12+0x34] ;  /* 0x0000340cff027984 */ /* 0x006e640008000800 */
[----:B-1----:R-:W-:-:S05]  /*0fe0*/  LOP3.LUT R2, R2, 0x38, RZ, 0xb8, !PT ;  /* 0x0000003802027812 */ /* 0x002fca00078eb8ff */
[----:B------:R1:W-:Y:S01]  /*0ff0*/  STS [UR12+0x34], R2 ;  /* 0x00003402ff007988 */ /* 0x0003e2000800080c */
[----:B------:R-:W-:Y:S05]  /*1000*/  @P2 BRA `(.L_x_42) ;  /* 0x0000000000202947 */ /* 0x000fea0003800000 */
[----:B-1----:R-:W1:Y:S01]  /*1010*/  LDS R2, [UR12+0x8] ;  /* 0x0000080cff027984 */ /* 0x002e620008000800 */
[----:B------:R-:W-:-:S05]  /*1020*/  IMAD.MOV.U32 R3, RZ, RZ, 0x780 ;  /* 0x00000780ff037424 */ /* 0x000fca00078e00ff */
[----:B-1----:R-:W-:-:S05]  /*1030*/  LOP3.LUT R2, R2, 0x300, R3, 0xd8, !PT ;  /* 0x0000030002027812 */ /* 0x002fca00078ed803 */
[----:B------:R1:W-:Y:S02]  /*1040*/  STS [UR12+0x8], R2 ;  /* 0x00000802ff007988 */ /* 0x0003e4000800080c */
.L_x_41:
[----:B------:R-:W-:Y:S05]  /*1050*/  @P2 BRA `(.L_x_43) ;  /* 0x0000000000282947 */ /* 0x000fea0003800000 */
[----:B-12---:R-:W1:Y:S02]  /*1060*/  LDS R2, [UR12+0x8] ;  /* 0x0000080cff027984 */ /* 0x006e640008000800 */
[----:B-1----:R-:W-:-:S05]  /*1070*/  LOP3.LUT R2, R2, 0x1800, RZ, 0xb8, !PT ;  /* 0x0000180002027812 */ /* 0x002fca00078eb8ff */
[----:B------:R2:W-:Y:S02]  /*1080*/  STS [UR12+0x8], R2 ;  /* 0x00000802ff007988 */ /* 0x0005e4000800080c */
.L_x_42:
[----:B------:R-:W-:Y:S05]  /*1090*/  @P2 BREAK B5 ;  /* 0x0000000000052942 */ /* 0x000fea0003800000 */
[----:B------:R-:W-:Y:S05]  /*10a0*/  @P2 BRA `(.L_x_44) ;  /* 0x0000000000242947 */ /* 0x000fea0003800000 */
[----:B-12---:R-:W1:Y:S01]  /*10b0*/  LDS R2, [UR12+0x8] ;  /* 0x0000080cff027984 */ /* 0x006e620008000800 */
[----:B------:R-:W-:-:S05]  /*10c0*/  IMAD.MOV.U32 R3, RZ, RZ, 0x6000 ;  /* 0x00006000ff037424 */ /* 0x000fca00078e00ff */
[----:B-1----:R-:W-:-:S04]  /*10d0*/  LOP3.LUT R2, R2, 0x6000, R3, 0xd8, !PT ;  /* 0x0000600002027812 */ /* 0x002fc800078ed803 */
[----:B------:R-:W-:-:S05]  /*10e0*/  LOP3.LUT R2, R2, 0x400000, RZ, 0xb8, !PT ;  /* 0x0040000002027812 */ /* 0x000fca00078eb8ff */
[----:B------:R1:W-:Y:S02]  /*10f0*/  STS [UR12+0x8], R2 ;  /* 0x00000802ff007988 */ /* 0x0003e4000800080c */
.L_x_43:
[----:B------:R-:W-:Y:S05]  /*1100*/  BSYNC B5 ;  /* 0x0000000000057941 */ /* 0x000fea0003800000 */
.L_x_40:
[----:B-12---:R-:W1:Y:S02]  /*1110*/  @!P2 LDS R2, [UR12+0x8] ;  /* 0x0000080cff02a984 */ /* 0x006e640008000800 */
[----:B-1----:R-:W-:-:S05]  /*1120*/  @!P2 LOP3.LUT R2, R2, 0x8000, RZ, 0xb8, !PT ;  /* 0x000080000202a812 */ /* 0x002fca00078eb8ff */
[----:B------:R1:W-:Y:S02]  /*1130*/  @!P2 STS [UR12+0x8], R2 ;  /* 0x00000802ff00a988 */ /* 0x0003e4000800080c */
.L_x_44:
[----:B------:R-:W-:Y:S05]  /*1140*/  BSYNC B4 ;  /* 0x0000000000047941 */ /* 0x000fea0003800000 */
.L_x_39:
[----:B------:R-:W-:Y:S05]  /*1150*/  WARPSYNC.ALL ;  /* 0x0000000000007948 */ /* 0x000fea0003800000 */
[----:B------:R-:W-:Y:S01]  /*1160*/  UIADD3 UR5, UR5, 0x100, URZ ;  /* 0x0000010005057890 */ /* 0x000fe2000fffe03f */
[----:B------:R-:W-:Y:S02]  /*1170*/  ISETP.GE.AND P1, PT, R8, 0x1, PT ;  /* 0x000000010800780c */ /* 0x000fe40003f26270 */
[----:B------:R-:W-:Y:S02]  /*1180*/  CS2R R24, SRZ ;  /* 0x0000000000187805 */ /* 0x000fe4000001ff00 */
[----:B------:R-:W-:Y:S01]  /*1190*/  CS2R R26, SRZ ;  /* 0x00000000001a7805 */ /* 0x000fe2000001ff00 */
[----:B------:R-:W-:Y:S01]  /*11a0*/  UIADD3 UR28, UP0, UR5, UR28, URZ ;  /* 0x0000001c051c7290 */ /* 0x000fe2000ff1e03f */
[----:B------:R-:W-:-:S02]  /*11b0*/  CS2R R28, SRZ ;  /* 0x00000000001c7805 */ /* 0x000fc4000001ff00 */
[----:B------:R-:W-:Y:S02]  /*11c0*/  CS2R R30, SRZ ;  /* 0x00000000001e7805 */ /* 0x000fe4000001ff00 */
[----:B------:R-:W-:Y:S01]  /*11d0*/  CS2R R32, SRZ ;  /* 0x0000000000207805 */ /* 0x000fe2000001ff00 */
[----:B------:R-:W-:Y:S01]  /*11e0*/  ULEA.HI.X.SX32 UR29, UR5, UR29, 0x1, UP0 ;  /* 0x0000001d051d7291 */ /* 0x000fe200080f0e3f */
[----:B------:R-:W-:Y:S01]  /*11f0*/  IMAD.MOV.U32 R34, RZ, RZ, RZ ;  /* 0x000000ffff227224 */ /* 0x000fe200078e00ff */
[----:B------:R-:W-:Y:S10]  /*1200*/  @P0 BRA `(.L_x_45) ;  /* 0x0000000000280947 */ /* 0x000ff40003800000 */
[----:B-12---:R-:W3:Y:S01]  /*1210*/  S2R R2, SR_LANEID ;  /* 0x0000000000027919 */ /* 0x006ee20000000000 */
[----:B------:R-:W-:Y:S05]  /*1220*/  WARPSYNC.ALL ;  /* 0x0000000000007948 */ /* 0x000fea0003800000 */
[----:B---34-:R-:W-:-:S05]  /*1230*/  IMAD.SHL.U32 R4, R2, 0x4, RZ ;  /* 0x0000000402047824 */ /* 0x018fca00078e00ff */
[----:B------:R-:W1:Y:S01]  /*1240*/  LDS R5, [R4+UR12] ;  /* 0x0000000c04057984 */ /* 0x000e620008000800 */
[----:B------:R-:W-:-:S05]  /*1250*/  IADD3 R2, P3, R4, UR28, RZ ;  /* 0x0000001c04027c10 */ /* 0x000fca000ff7e0ff */
[----:B------:R-:W-:-:S05]  /*1260*/  IMAD.X R3, RZ, RZ, UR29, P3 ;  /* 0x0000001dff037e24 */ /* 0x000fca00098e06ff */
[----:B-1----:R1:W2:Y:S01]  /*1270*/  ATOMG.E.EXCH.STRONG.GPU PT, RZ, [R2], R5 ;  /* 0x0000000502ff73a8 */ /* 0x0022a200041ee100 */
[----:B------:R-:W-:-:S04]  /*1280*/  DEPBAR {5,4,3,2,1,0} ;  /* 0x0000003f0000791a */ /* 0x000fc80000000000 */
[----:B------:R1:W-:Y:S01]  /*1290*/  UTMACCTL.IV [UR28] ;  /* 0x000000001c0079b9 */ /* 0x0003e20008000000 */
[----:B------:R-:W-:Y:S01]  /*12a0*/  NOP ;  /* 0x0000000000007918 */ /* 0x000fe20000000000 */
.L_x_45:
[----:B------:R-:W-:Y:S05]  /*12b0*/  @P0 BRA `(.L_x_46) ;  /* 0x00000000000c0947 */ /* 0x000fea0003800000 */
[----:B------:R0:W-:Y:S01]  /*12c0*/  UTMACMDFLUSH ;  /* 0x00000000000079b7 */ /* 0x0001e20000000000 */
[----:B------:R-:W-:Y:S05]  /*12d0*/  @P0 BRA `(.L_x_46) ;  /* 0x0000000000040947 */ /* 0x000fea0003800000 */
[----:B------:R-:W-:-:S04]  /*12e0*/  DEPBAR.LE SB0, 0x0 ;  /* 0x000080000000791a */ /* 0x000fc80000000000 */
.L_x_46:
[----:B------:R-:W-:Y:S05]  /*12f0*/  WARPSYNC.ALL ;  /* 0x0000000000007948 */ /* 0x000fea0003800000 */
[----:B--2---:R-:W-:Y:S01]  /*1300*/  BAR.SYNC.DEFER_BLOCKING 0x0 ;  /* 0x0000000000007b1d */ /* 0x004fe20000010000 */
[----:B------:R-:W-:Y:S01]  /*1310*/  USHF.L.U32 UR19, UR31, 0x6, URZ ;  /* 0x000000061f137899 */ /* 0x000fe2000800063f */
[----:B------:R-:W-:Y:S01]  /*1320*/  IMAD.MOV.U32 R35, RZ, RZ, RZ ;  /* 0x000000ffff237224 */ /* 0x000fe200078e00ff */
[----:B------:R-:W-:Y:S02]  /*1330*/  CS2R R36, SRZ ;  /* 0x0000000000247805 */ /* 0x000fe4000001ff00 */
[----:B------:R-:W-:-:S02]  /*1340*/  CS2R R38, SRZ ;  /* 0x0000000000267805 */ /* 0x000fc4000001ff00 */
[----:B------:R-:W-:Y:S01]  /*1350*/  CS2R R40, SRZ ;  /* 0x0000000000287805 */ /* 0x000fe2000001ff00 */
[----:B------:R-:W-:Y:S01]  /*1360*/  VOTEU.ALL UP0, P2 ;  /* 0x00000000003f7886 */ /* 0x000fe20001000000 */
[----:B------:R-:W-:Y:S01]  /*1370*/  UMOV UR6, 0x1 ;  /* 0x0000000100067882 */ /* 0x000fe20000000000 */
[----:B------:R-:W-:Y:S01]  /*1380*/  VOTEU.ALL UP1, P2 ;  /* 0x00000000003f7886 */ /* 0x000fe20001020000 */
[----:B------:R-:W-:Y:S01]  /*1390*/  VOTEU.ALL UP2, P2 ;  /* 0x00000000003f7886 */ /* 0x000fe20001040000 */
[----:B------:R-:W-:Y:S01]  /*13a0*/  VOTEU.ALL UP3, P2 ;  /* 0x00000000003f7886 */ /* 0x000fe20001060000 */
[----:B------:R-:W-:-:S04]  /*13b0*/  @!UP0 UIADD3 UR8, -UR6, 0x100000, URZ ;  /* 0x0010000006088890 */ /* 0x000fc8000fffe13f */
[----:B------:R-:W-:Y:S02]  /*13c0*/  @!UP0 USHF.L.U32 UR9, UR8, 0xb, URZ ;  /* 0x0000000b08098899 */ /* 0x000fe4000800063f */
[----:B------:R-:W-:Y:S01]  /*13d0*/  @!UP0 USHF.L.U32 UR8, UR8, 0x1, URZ ;  /* 0x0000000108088899 */ /* 0x000fe2000800063f */
[----:B------:R-:W-:Y:S01]  /*13e0*/  CS2R R42, SRZ ;  /* 0x00000000002a7805 */ /* 0x000fe2000001ff00 */
        /* <DEDUP_REMOVED lines=12> */
[----:B------:R-:W-:Y:S01]  /*14b0*/  VOTEU.ALL UP0, P2 ;  /* 0x00000000003f7886 */ /* 0x000fe20001000000 */
[----:B------:R-:W-:Y:S02]  /*14c0*/  CS2R R50, SRZ ;  /* 0x0000000000327805 */ /* 0x000fe4000001ff00 */
[----:B------:R-:W-:Y:S02]  /*14d0*/  CS2R R52, SRZ ;  /* 0x0000000000347805 */ /* 0x000fe4000001ff00 */
[----:B------:R-:W-:Y:S01]  /*14e0*/  CS2R R54, SRZ ;  /* 0x0000000000367805 */ /* 0x000fe2000001ff00 */
[----:B------:R-:W2:Y:S02]  /*14f0*/  FENCE.VIEW.ASYNC.S ;  /* 0x00000000000073c6 */ /* 0x000ea40000000000 */
[----:B--2---:R-:W2:Y:S02]  /*1500*/  @!UP0 SYNCS.EXCH.64 URZ, [UR12+0x8000], UR8 ;  /* 0x008000080c3f85b2 */ /* 0x004ea40008000100 */
[----:B--2---:R-:W-:Y:S06]  /*1510*/  BAR.SYNC.DEFER_BLOCKING 0x0 ;  /* 0x0000000000007b1d */ /* 0x004fec0000010000 */
[----:B------:R2:W4:Y:S02]  /*1520*/  @!UP1 SYNCS.EXCH.64 URZ, [UR12+0x8008], UR10 ;  /* 0x0080080a0c3f95b2 */ /* 0x0005240008000100 */
[----:B----4-:R-:W-:Y:S01]  /*1530*/  BAR.SYNC.DEFER_BLOCKING 0x0 ;  /* 0x0000000000007b1d */ /* 0x010fe20000010000 */
[----:B--2---:R-:W-:-:S05]  /*1540*/  USHF.L.U32 UR11, UR30, 0x6, URZ ;  /* 0x000000061e0b7899 */ /* 0x004fca000800063f */
[----:B------:R2:W4:Y:S02]  /*1550*/  @!UP2 SYNCS.EXCH.64 URZ, [UR12+0x8010], UR14 ;  /* 0x0080100e0c3fa5b2 */ /* 0x0005240008000100 */
[----:B----4-:R-:W-:Y:S06]  /*1560*/  BAR.SYNC.DEFER_BLOCKING 0x0 ;  /* 0x0000000000007b1d */ /* 0x010fec0000010000 */
[----:B------:R2:W4:Y:S01]  /*1570*/  @!UP3 SYNCS.EXCH.64 URZ, [UR12+0x8018], UR6 ;  /* 0x008018060c3fb5b2 */ /* 0x0005220008000100 */
[----:B------:R-:W-:Y:S05]  /*1580*/  @!P1 BRA `(.L_x_47) ;  /* 0x0000000400349947 */ /* 0x000fea0003800000 */
[----:B------:R-:W-:Y:S02]  /*1590*/  CS2R R24, SRZ ;  /* 0x0000000000187805 */ /* 0x000fe4000001ff00 */
[----:B------:R-:W-:Y:S02]  /*15a0*/  CS2R R26, SRZ ;  /* 0x00000000001a7805 */ /* 0x000fe4000001ff00 */
[----:B------:R-:W-:Y:S02]  /*15b0*/  CS2R R28, SRZ ;  /* 0x00000000001c7805 */ /* 0x000fe4000001ff00 */
[----:B------:R-:W-:Y:S02]  /*15c0*/  CS2R R30, SRZ ;  /* 0x00000000001e7805 */ /* 0x000fe4000001ff00 */
[----:B------:R-:W-:Y:S02]  /*15d0*/  CS2R R32, SRZ ;  /* 0x0000000000207805 */ /* 0x000fe4000001ff00 */
[----:B------:R-:W-:-:S02]  /*15e0*/  CS2R R34, SRZ ;  /* 0x0000000000227805 */ /* 0x000fc4000001ff00 */
        /* <DEDUP_REMOVED lines=9> */
[----:B------:R-:W-:Y:S01]  /*1680*/  CS2R R54, SRZ ;  /* 0x0000000000367805 */ /* 0x000fe2000001ff00 */
[----:B------:R-:W-:Y:S01]  /*1690*/  UMOV UR5, URZ ;  /* 0x0000003f00057c82 */ /* 0x000fe20008000000 */
[----:B------:R-:W-:-:S05]  /*16a0*/  UMOV UR18, URZ ;  /* 0x0000003f00127c82 */ /* 0x000fca0008000000 */
.L_x_49:
[----:B----4-:R-:W-:Y:S01]  /*16b0*/  BAR.SYNC.DEFER_BLOCKING 0x0 ;  /* 0x0000000000007b1d */ /* 0x010fe20000010000 */
[----:B------:R-:W-:Y:S01]  /*16c0*/  ULEA UR13, UR5, UR12, 0x3 ;  /* 0x0000000c050d7291 */ /* 0x000fe2000f8e183f */
[----:B-1----:R-:W-:Y:S01]  /*16d0*/  @!P2 IMAD.MOV.U32 R2, RZ, RZ, 0x2000 ;  /* 0x00002000ff02a424 */ /* 0x002fe200078e00ff */
[----:B------:R-:W-:Y:S01]  /*16e0*/  ELECT P0, URZ, PT ;  /* 0x00000000003f782f */ /* 0x000fe20003800000 */
[----:B------:R-:W-:-:S03]  /*16f0*/  ULEA UR16, UR5, UR12, 0xc ;  /* 0x0000000c05107291 */ /* 0x000fc6000f8e603f */
[----:B------:R-:W-:Y:S02]  /*1700*/  ISETP.LT.U32.AND P0, PT, R6, 0x20, P0 ;  /* 0x000000200600780c */ /* 0x000fe40000701070 */
[----:B------:R-:W-:Y:S01]  /*1710*/  ELECT P1, URZ, PT ;  /* 0x00000000003f782f */ /* 0x000fe20003820000 */
[----:B------:R-:W-:-:S03]  /*1720*/  UIADD3 UR8, UR16, 0x4000, URZ ;  /* 0x0000400010087890 */ /* 0x000fc6000fffe03f */
[----:B------:R-:W-:Y:S01]  /*1730*/  ISETP.LT.U32.AND P1, PT, R6, 0x20, P1 ;  /* 0x000000200600780c */ /* 0x000fe20000f21070 */
[----:B------:R-:W-:-:S06]  /*1740*/  UMOV UR10, UR18 ;  /* 0x00000012000a7c82 */ /* 0x000fcc0008000000 */
[----:B------:R-:W-:Y:S01]  /*1750*/  VOTEU.ANY UP0, P0 ;  /* 0x00000000003f7886 */ /* 0x000fe20000000100 */
[----:B------:R-:W-:Y:S01]  /*1760*/  VOTEU.ANY UP2, P0 ;  /* 0x00000000003f7886 */ /* 0x000fe20000040100 */
[----:B------:R1:W-:Y:S01]  /*1770*/  @!P2 SYNCS.ARRIVE.TRANS64 RZ, [UR13+0x8000], R2 ;  /* 0x00800002ffffa9a7 */ /* 0x0003e2000800000d */
[----:B------:R4:W-:Y:S06]  /*1780*/  MEMBAR.ALL.CTA ;  /* 0x0000000000007992 */ /* 0x0009ec0000008000 */
[----:B----4-:R-:W4:Y:S01]  /*1790*/  FENCE.VIEW.ASYNC.S ;  /* 0x00000000000073c6 */ /* 0x010f220000000000 */
[----:B------:R-:W-:Y:S01]  /*17a0*/  @UP0 UIADD3 UR17, UR13, 0x8000, URZ ;  /* 0x000080000d110890 */ /* 0x000fe2000fffe03f */
[----:B--2---:R-:W-:Y:S01]  /*17b0*/  @UP0 UMOV UR6, UR24 ;  /* 0x0000001800060c82 */ /* 0x004fe20008000000 */
[----:B------:R-:W-:Y:S01]  /*17c0*/  @UP0 UMOV UR7, UR25 ;  /* 0x0000001900070c82 */ /* 0x000fe20008000000 */
[----:B----4-:R-:W-:Y:S01]  /*17d0*/  VOTEU.ANY UP1, P1 ;  /* 0x00000000003f7886 */ /* 0x010fe20000820100 */
[----:B------:R-:W-:Y:S01]  /*17e0*/  VOTEU.ANY UP3, P1 ;  /* 0x00000000003f7886 */ /* 0x000fe20000860100 */
[----:B-1----:R-:W-:-:S03]  /*17f0*/  IMAD.U32 R2, RZ, RZ, UR4 ;  /* 0x00000004ff027e24 */ /* 0x002fc6000f8e00ff */
[----:B------:R-:W-:Y:S01]  /*1800*/  @UP1 UIADD3 UR9, UR13, 0x8000, URZ ;  /* 0x000080000d091890 */ /* 0x000fe2000fffe03f */
[----:B------:R-:W-:Y:S01]  /*1810*/  @UP1 UMOV UR14, UR26 ;  /* 0x0000001a000e1c82 */ /* 0x000fe20008000000 */
[----:B------:R-:W-:Y:S01]  /*1820*/  @UP1 UMOV UR15, UR27 ;  /* 0x0000001b000f1c82 */ /* 0x000fe20008000000 */
[----:B------:R-:W-:Y:S01]  /*1830*/  SHF.L.U32 R2, R2, 0x1f, RZ ;  /* 0x0000001f02027819 */ /* 0x000fe200000006ff */
[----:B------:R-:W-:Y:S06]  /*1840*/  BAR.SYNC.DEFER_BLOCKING 0x0 ;  /* 0x0000000000007b1d */ /* 0x000fec0000010000 */
[----:B------:R1:W-:Y:S02]  /*1850*/  @UP2 UTMALDG.2D [UR16], [UR6] ;  /* 0x00000010060025b4 */ /* 0x0003e40008008000 */
[----:B------:R-:W-:Y:S06]  /*1860*/  BAR.SYNC.DEFER_BLOCKING 0x0 ;  /* 0x0000000000007b1d */ /* 0x000fec0000010000 */
[----:B------:R1:W-:Y:S02]  /*1870*/  @UP3 UTMALDG.2D [UR8], [UR14] ;  /* 0x000000080e0035b4 */ /* 0x0003e40008008000 */
[----:B------:R-:W-:Y:S06]  /*1880*/  BAR.SYNC.DEFER_BLOCKING 0x0 ;  /* 0x0000000000007b1d */ /* 0x000fec0000010000 */
[----:B------:R-:W2:Y:S02]  /*1890*/  SYNCS.PHASECHK.TRANS64.TRYWAIT P0, [UR13+0x8000], R2 ;  /* 0x00800002ff0075a7 */ /* 0x000ea4000800014d */
[----:B-12---:R-:W-:Y:S05]  /*18a0*/  @!P0 BRA `(.L_x_48) ;  /* 0x00000004005c8947 */ /* 0x006fea0003800000 */
.L_x_50:
[----:B------:R-:W-:Y:S01]  /*18b0*/  USHF.R.U32.HI UR6, URZ, 0x4, UR16 ;  /* 0x000000043f067899 */ /* 0x000fe20008011610 */
[----:B------:R-:W-:Y:S02]  /*18c0*/  WARPGROUP.DEPBAR.LE gsb0, 0x0 ;  /* 0x00008000000079c5 */ /* 0x000fe40000010000 */
[----:B------:R-:W-:Y:S01]  /*18d0*/  USHF.R.U32.HI UR8, URZ, 0x4, UR8 ;  /* 0x000000043f087899 */ /* 0x000fe20008011608 */
[----:B------:R-:W-:Y:S01]  /*18e0*/  WARPGROUP.ARRIVE ;  /* 0x00000000000079c5 */ /* 0x000fe20000000000 */
[----:B------:R-:W-:Y:S01]  /*18f0*/  USGXT.U32 UR6, UR6, 0xe ;  /* 0x0000000e0606789a */ /* 0x000fe20008000000 */
[----:B------:R-:W1:Y:S01]  /*1900*/  LDC R2, c[0x0][0x230] ;  /* 0x00008c00ff027b82 */ /* 0x000e620000000800 */
[----:B------:R-:W-:Y:S01]  /*1910*/  USGXT.U32 UR8, UR8, 0xe ;  /* 0x0000000e0808789a */ /* 0x000fe20008000000 */
[----:B------:R-:W-:Y:S01]  /*1920*/  UMOV UR21, 0x80000020 ;  /* 0x8000002000157882 */ /* 0x000fe20000000000 */
[----:B------:R-:W-:Y:S01]  /*1930*/  UMOV UR23, 0x80000020 ;  /* 0x8000002000177882 */ /* 0x000fe20000000000 */
[----:B------:R-:W-:-:S02]  /*1940*/  UIADD3 UR18, UR18, 0x20, URZ ;  /* 0x0000002012127890 */ /* 0x000fc4000fffe03f */
[----:B------:R-:W-:Y:S02]  /*1950*/  UMOV UR20, UR6 ;  /* 0x0000000600147c82 */ /* 0x000fe40008000000 */
[----:B------:R-:W-:Y:S01]  /*1960*/  UMOV UR22, UR8 ;  /* 0x0000000800167c82 */ /* 0x000fe20008000000 */
[----:B------:R-:W-:Y:S01]  /*1970*/  UMOV UR7, URZ ;  /* 0x0000003f00077c82 */ /* 0x000fe20008000000 */
[----:B------:R-:W-:Y:S01]  /*1980*/  HGMMA.64x64x16.F32 R24, gdesc[UR20], R24 ;  /* 0x00e00000141879f0 */ /* 0x000fe20008700818 */
[----:B------:R-:W-:Y:S01]  /*1990*/  UMOV UR22, 0xfffffffe ;  /* 0xfffffffe00167882 */ /* 0x000fe20000000000 */
[----:B------:R-:W-:Y:S01]  /*19a0*/  UMOV UR23, 0x7fffffdf ;  /* 0x7fffffdf00177882 */ /* 0x000fe20000000000 */
[----:B------:R-:W-:Y:S01]  /*19b0*/  UIADD3 UR5, UR5, 0x1, URZ ;  /* 0x0000000105057890 */ /* 0x000fe2000fffe03f */
[----:B------:R-:W-:Y:S01]  /*19c0*/  UMOV UR9, URZ ;  /* 0x0000003f00097c82 */ /* 0x000fe20008000000 */
[----:B------:R-:W-:Y:S02]  /*19d0*/  UIADD3.64 UR20, UR6, -UR22, URZ ;  /* 0x8000001606147297 */ /* 0x000fe4000fffe03f */
[----:B------:R-:W-:-:S02]  /*19e0*/  UIADD3.64 UR22, UR8, -UR22, URZ ;  /* 0x8000001608167297 */ /* 0x000fc4000fffe03f */
[----:B------:R-:W-:Y:S01]  /*19f0*/  UISETP.NE.U32.AND UP0, UPT, UR5, 0x4, UPT ;  /* 0x000000040500788c */ /* 0x000fe2000bf05070 */
[----:B-1----:R-:W-:-:S03]  /*1a00*/  ISETP.LE.AND P0, PT, R2, UR18, PT ;  /* 0x0000001202007c0c */ /* 0x002fc6000bf03270 */
[----:B------:R-:W-:Y:S02]  /*1a10*/  USEL UR6, URZ, 0x1, UP0 ;  /* 0x000000013f067887 */ /* 0x000fe40008000000 */
[----:B------:R-:W-:Y:S02]  /*1a20*/  USEL UR5, UR5, URZ, UP0 ;  /* 0x0000003f05057287 */ /* 0x000fe40008000000 */
[----:B------:R-:W-:Y:S01]  /*1a30*/  ULOP3.LUT UR4, UR4, UR6, URZ, 0x3c, !UPT ;  /* 0x0000000604047292 */ /* 0x000fe2000f8e3c3f */
[----:B------:R-:W-:Y:S05]  /*1a40*/  HGMMA.64x64x16.F32 R24, gdesc[UR20], R24, gsb0 ;  /* 0x00e00000141879f0 */ /* 0x000fea0008000818 */
[----:B------:R-:W-:Y:S06]  /*1a50*/  @!P0 BRA `(.L_x_49) ;  /* 0xfffffffc00148947 */ /* 0x000fec000383ffff */
.L_x_47:
[----:B------:R-:W-:Y:S02]  /*1a60*/  WARPGROUP.DEPBAR.LE gsb0, 0x0 ;  /* 0x00008000000079c5 */ /* 0x000fe40000010000 */
[----:B----4-:R-:W-:Y:S01]  /*1a70*/  BAR.SYNC.DEFER_BLOCKING 0x0 ;  /* 0x0000000000007b1d */ /* 0x010fe20000010000 */
[C---:B-1----:R-:W-:Y:S01]  /*1a80*/  IMAD.SHL.U32 R2, R0.reuse, 0x80, RZ ;  /* 0x0000008000027824 */ /* 0x042fe200078e00ff */
[----:B------:R-:W-:Y:S01]  /*1a90*/  F2FP.F16.F32.PACK_AB R24, R25, R24 ;  /* 0x000000181918723e */ /* 0x000fe200000000ff */
[----:B------:R-:W-:Y:S01]  /*1aa0*/  IMAD.SHL.U32 R3, R0, 0x40, RZ ;  /* 0x0000004000037824 */ /* 0x000fe200078e00ff */
[----:B------:R-:W-:Y:S02]  /*1ab0*/  F2FP.F16.F32.PACK_AB R25, R27, R26 ;  /* 0x0000001a1b19723e */ /* 0x000fe400000000ff */
[----:B------:R-:W-:Y:S02]  /*1ac0*/  ELECT P0, URZ, PT ;  /* 0x00000000003f782f */ /* 0x000fe40003800000 */
[----:B------:R-:W-:Y:S01]  /*1ad0*/  LOP3.LUT R2, R2, 0x780, RZ, 0xc0, !PT ;  /* 0x0000078002027812 */ /* 0x000fe200078ec0ff */
[----:B------:R-:W-:Y:S01]  /*1ae0*/  UMOV UR13, UR11 ;  /* 0x0000000b000d7c82 */ /* 0x000fe20008000000 */
[----:B------:R-:W-:Y:S01]  /*1af0*/  F2FP.F16.F32.PACK_AB R32, R33, R32 ;  /* 0x000000202120723e */ /* 0x000fe200000000ff */
[----:B--2---:R-:W-:Y:S01]  /*1b00*/  UMOV UR14, UR19 ;  /* 0x00000013000e7c82 */ /* 0x004fe20008000000 */
[----:B---3--:R-:W-:Y:S01]  /*1b10*/  LOP3.LUT R4, R2, 0x1800, R3, 0xf8, !PT ;  /* 0x0000180002047812 */ /* 0x008fe200078ef803 */
[----:B------:R-:W-:Y:S01]  /*1b20*/  IMAD.SHL.U32 R2, R0, 0x10, RZ ;  /* 0x0000001000027824 */ /* 0x000fe200078e00ff */
[----:B------:R-:W-:-:S02]  /*1b30*/  F2FP.F16.F32.PACK_AB R26, R29, R28 ;  /* 0x0000001c1d1a723e */ /* 0x000fc400000000ff */
[----:B------:R-:W-:Y:S02]  /*1b40*/  F2FP.F16.F32.PACK_AB R27, R31, R30 ;  /* 0x0000001e1f1b723e */ /* 0x000fe400000000ff */
[----:B------:R-:W-:Y:S02]  /*1b50*/  LOP3.LUT R3, R2, 0x70, RZ, 0xc0, !PT ;  /* 0x0000007002037812 */ /* 0x000fe400078ec0ff */
[----:B------:R-:W-:Y:S02]  /*1b60*/  F2FP.F16.F32.PACK_AB R33, R35, R34 ;  /* 0x000000222321723e */ /* 0x000fe400000000ff */
[----:B------:R-:W-:Y:S02]  /*1b70*/  LOP3.LUT R3, R3, 0x10, R0, 0x78, !PT ;  /* 0x0000001003037812 */ /* 0x000fe400078e7800 */
[----:B------:R-:W-:Y:S01]  /*1b80*/  F2FP.F16.F32.PACK_AB R40, R41, R40 ;  /* 0x000000282928723e */ /* 0x000fe200000000ff */
[----:B------:R-:W1:Y:S02]  /*1b90*/  @!P2 SYNCS.CCTL.IV [UR12+0x8000] ;  /* 0x00800000ff00a9b1 */ /* 0x000e64000800000c */
[----:B-1----:R-:W-:Y:S01]  /*1ba0*/  BAR.SYNC.DEFER_BLOCKING 0x0 ;  /* 0x0000000000007b1d */ /* 0x002fe20000010000 */
[----:B------:R-:W-:-:S02]  /*1bb0*/  LOP3.LUT R3, R4, R3, RZ, 0xfc, !PT ;  /* 0x0000000304037212 */ /* 0x000fc400078efcff */
[----:B------:R-:W-:Y:S02]  /*1bc0*/  F2FP.F16.F32.PACK_AB R34, R37, R36 ;  /* 0x000000242522723e */ /* 0x000fe400000000ff */
[C---:B------:R-:W-:Y:S01]  /*1bd0*/  LOP3.LUT R2, R3.reuse, 0x20, RZ, 0x3c, !PT ;  /* 0x0000002003027812 */ /* 0x040fe200078e3cff */
[C---:B------:R-:W-:Y:S01]  /*1be0*/  VIADD R0, R3.reuse, UR12 ;  /* 0x0000000c03007c36 */ /* 0x040fe20008000000 */
[C---:B------:R-:W-:Y:S02]  /*1bf0*/  LOP3.LUT R4, R3.reuse, 0x40, RZ, 0x3c, !PT ;  /* 0x0000004003047812 */ /* 0x040fe400078e3cff */
[----:B------:R-:W-:Y:S01]  /*1c00*/  LOP3.LUT R3, R3, 0x60, RZ, 0x3c, !PT ;  /* 0x0000006003037812 */ /* 0x000fe200078e3cff */
[----:B------:R-:W-:Y:S01]  /*1c10*/  VIADD R2, R2, UR12 ;  /* 0x0000000c02027c36 */ /* 0x000fe20008000000 */
[----:B------:R-:W-:Y:S01]  /*1c20*/  F2FP.F16.F32.PACK_AB R35, R39, R38 ;  /* 0x000000262723723e */ /* 0x000fe200000000ff */
[----:B------:R-:W-:Y:S01]  /*1c30*/  VIADD R4, R4, UR12 ;  /* 0x0000000c04047c36 */ /* 0x000fe20008000000 */
[----:B------:R-:W-:Y:S01]  /*1c40*/  F2FP.F16.F32.PACK_AB R41, R43, R42 ;  /* 0x0000002a2b29723e */ /* 0x000fe200000000ff */
[----:B------:R-:W-:Y:S01]  /*1c50*/  VIADD R3, R3, UR12 ;  /* 0x0000000c03037c36 */ /* 0x000fe20008000000 */
[----:B------:R-:W-:-:S02]  /*1c60*/  F2FP.F16.F32.PACK_AB R48, R49, R48 ;  /* 0x000000303130723e */ /* 0x000fc400000000ff */
[----:B------:R-:W-:Y:S02]  /*1c70*/  F2FP.F16.F32.PACK_AB R42, R45, R44 ;  /* 0x0000002c2d2a723e */ /* 0x000fe400000000ff */
[----:B------:R-:W-:Y:S02]  /*1c80*/  F2FP.F16.F32.PACK_AB R43, R47, R46 ;  /* 0x0000002e2f2b723e */ /* 0x000fe400000000ff */
[----:B------:R-:W-:Y:S02]  /*1c90*/  F2FP.F16.F32.PACK_AB R49, R51, R50 ;  /* 0x000000323331723e */ /* 0x000fe400000000ff */
[----:B------:R-:W-:Y:S01]  /*1ca0*/  F2FP.F16.F32.PACK_AB R50, R53, R52 ;  /* 0x000000343532723e */ /* 0x000fe200000000ff */
[----:B------:R-:W1:Y:S02]  /*1cb0*/  @!P2 SYNCS.CCTL.IV [UR12+0x8008] ;  /* 0x00800800ff00a9b1 */ /* 0x000e64000800000c */
[----:B-1----:R-:W-:Y:S01]  /*1cc0*/  BAR.SYNC.DEFER_BLOCKING 0x0 ;  /* 0x0000000000007b1d */ /* 0x002fe20000010000 */
[----:B------:R-:W-:-:S02]  /*1cd0*/  F2FP.F16.F32.PACK_AB R51, R55, R54 ;  /* 0x000000363733723e */ /* 0x000fc400000000ff */
[----:B------:R-:W-:-:S13]  /*1ce0*/  ISETP.LT.U32.AND P0, PT, R6, 0x20, P0 ;  /* 0x000000200600780c */ /* 0x000fda0000701070 */
[----:B------:R-:W-:Y:S01]  /*1cf0*/  VOTEU.ANY UP0, P0 ;  /* 0x00000000003f7886 */ /* 0x000fe20000000100 */
[----:B------:R-:W-:-:S04]  /*1d00*/  VOTEU.ANY UP1, P0 ;  /* 0x00000000003f7886 */ /* 0x000fc80000020100 */
[----:B------:R-:W-:Y:S01]  /*1d10*/  @UP0 UMOV UR6, UR28 ;  /* 0x0000001c00060c82 */ /* 0x000fe20008000000 */
[----:B------:R-:W-:Y:S01]  /*1d20*/  @UP0 UMOV UR7, UR29 ;  /* 0x0000001d00070c82 */ /* 0x000fe20008000000 */
[----:B------:R-:W1:Y:S02]  /*1d30*/  @!P2 SYNCS.CCTL.IV [UR12+0x8010] ;  /* 0x00801000ff00a9b1 */ /* 0x000e64000800000c */
[----:B-1----:R-:W-:Y:S06]  /*1d40*/  BAR.SYNC.DEFER_BLOCKING 0x0 ;  /* 0x0000000000007b1d */ /* 0x002fec0000010000 */
[----:B------:R-:W1:Y:S02]  /*1d50*/  @!P2 SYNCS.CCTL.IV [UR12+0x8018] ;  /* 0x00801800ff00a9b1 */ /* 0x000e64000800000c */
[----:B-1----:R-:W-:Y:S04]  /*1d60*/  STSM.16.M88.4 [R0], R24 ;  /* 0x0000001800007844 */ /* 0x002fe80000000200 */
[----:B------:R-:W-:Y:S04]  /*1d70*/  STSM.16.M88.4 [R2], R32 ;  /* 0x0000002002007844 */ /* 0x000fe80000000200 */
[----:B------:R-:W-:Y:S04]  /*1d80*/  STSM.16.M88.4 [R4], R40 ;  /* 0x0000002804007844 */ /* 0x000fe80000000200 */
[----:B------:R-:W-:Y:S01]  /*1d90*/  STSM.16.M88.4 [R3], R48 ;  /* 0x0000003003007844 */ /* 0x000fe20000000200 */
[----:B------:R1:W-:Y:S06]  /*1da0*/  MEMBAR.ALL.CTA ;  /* 0x0000000000007992 */ /* 0x0003ec0000008000 */
[----:B-1----:R-:W1:Y:S02]  /*1db0*/  FENCE.VIEW.ASYNC.S ;  /* 0x00000000000073c6 */ /* 0x002e640000000000 */
[----:B-1----:R-:W-:Y:S06]  /*1dc0*/  BAR.SYNC.DEFER_BLOCKING 0x0 ;  /* 0x0000000000007b1d */ /* 0x002fec0000010000 */
[----:B------:R1:W-:Y:S01]  /*1dd0*/  @UP1 UTMASTG.2D [UR12], [UR6] ;  /* 0x0000000c060013b5 */ /* 0x0003e20008008000 */
[----:B------:R0:W-:Y:S01]  /*1de0*/  UTMACMDFLUSH ;  /* 0x00000000000079b7 */ /* 0x0001e20000000000 */
[----:B------:R-:W-:-:S04]  /*1df0*/  DEPBAR.LE SB0, 0x0 ;  /* 0x000080000000791a */ /* 0x000fc80000000000 */
[----:B------:R-:W-:Y:S06]  /*1e00*/  BAR.SYNC.DEFER_BLOCKING 0x0 ;  /* 0x0000000000007b1d */ /* 0x000fec0000010000 */
[----:B-1----:R-:W-:Y:S05]  /*1e10*/  EXIT ;  /* 0x000000000000794d */ /* 0x002fea0003800000 */
.L_x_48:
[----:B------:R-:W1:Y:S02]  /*1e20*/  SYNCS.PHASECHK.TRANS64.TRYWAIT P0, [UR13+0x8000], R2 ;  /* 0x00800002ff0075a7 */ /* 0x000e64000800014d */
[----:B-1----:R-:W-:Y:S05]  /*1e30*/  @!P0 BRA `(.L_x_48) ;  /* 0xfffffffc00f88947 */ /* 0x002fea000383ffff */
[----:B------:R-:W-:Y:S05]  /*1e40*/  BRA `(.L_x_50) ;  /* 0xfffffff800987947 */ /* 0x000fea000383ffff */
.L_x_51:
[----:B------:R-:W-:-:S00]  /*1e50*/  BRA `(.L_x_51) ;  /* 0xfffffffc00fc7947 */ /* 0x000fc0000383ffff */
[----:B------:R-:W-:-:S00]  /*1e60*/  NOP ;  /* 0x0000000000007918 */ /* 0x000fc00000000000 */
        /* <DEDUP_REMOVED lines=9> */
.L_x_52:


//--------------------- .nv.shared.gluon_wgmma    --------------------------
	.section	.nv.shared.gluon_wgmma,"aw",@nobits
	.sectionflags	@""
	.align	16
	.zero		1024


//--------------------- .nv.shared.reserved.0     --------------------------
	.section	.nv.shared.reserved.0,"aw",@nobits
	.weak		__nv_reservedSMEM_offset_0_alias
	.size		__nv_reservedSMEM_offset_0_alias, 0, 0
	.other		__nv_reservedSMEM_offset_0_alias,@"STO_CUDA_RESERVED_SHARED STV_DEFAULT"
__nv_reservedSMEM_offset_0_alias:
	.zero		0


//--------------------- .nv.constant0.gluon_wgmma --------------------------
	.section	.nv.constant0.gluon_wgmma,"a",@progbits
	.sectionflags	@""
	.align	4
.nv.constant0.gluon_wgmma:
	.zero		608


//--------------------- SYMBOLS --------------------------

	.type		.nv.reservedSmem.offset0,@object
	.size		.nv.reservedSmem.offset0,0x4
